	.target	sm_90a

	.elftype	@"ET_EXEC"


//--------------------- .note.nv.tkinfo           --------------------------
	.section	.note.nv.tkinfo,"",@"SHT_NOTE"
	.sectionflags	@"SHF_NOTE_NV_TKINFO"
	.tkinfo
        /*0018*/ 	.word	0x00000002
        /*0030*/ 	.string	""
        /*0030*/ 	.string	"ptxas"
        /*0030*/ 	.string	"Cuda compilation tools, release 13.0, V13.0.88"
        /*0030*/ 	.string	"Build cuda_13.0.r13.0/compiler.36424714_0"
        /*0030*/ 	.string	"-arch sm_90a -m 64 "



//--------------------- .note.nv.cuinfo           --------------------------
	.section	.note.nv.cuinfo,"",@"SHT_NOTE"
	.sectionflags	@"SHF_NOTE_NV_CUINFO"
        /*0018*/ 	.short	0x0002
        /*001a*/ 	.short	0x005a
        /*001c*/ 	.short	0x0082
	.zero		2


//--------------------- .nv.info                  --------------------------
	.section	.nv.info,"",@"SHT_CUDA_INFO"
	.align	4


	//----- nvinfo : EIATTR_REGCOUNT
	.align		4
        /*0000*/ 	.byte	0x04, 0x2f
        /*0002*/ 	.short	(.L_15 - .L_14)
	.align		4
.L_14:
        /*0004*/ 	.word	index@(_ZN7cutlass13device_kernelINS_4gemm6kernel13GemmUniversalIN4cute5tupleIJiiiiEEENS1_10collective13CollectiveMmaINS1_34MainloopSm90TmaGmmaWarpSpecializedILi5ENS5_IJNS4_1CILi4EEESB_NSA_ILi1EEEEEENS1_32KernelTmaWarpSpecializedPingpongEEENS5_IJNSA_ILi64EEENSA_ILi256EEESG_EEENS_6half_tENS5_IJlSC_lEEESJ_SK_NS4_8TiledMMAINS4_8MMA_AtomIJNS4_4SM904GMMA26MMA_64x256x16_F32F16F16_SSILNSO_5MajorE0ELSQ_0ELNSO_7ScaleInE1ELSR_1EEEEEENS4_6LayoutINS5_IJSC_SC_SC_EEENS5_IJNSA_ILi0EEESW_SW_EEEEENS5_IJNS4_10UnderscoreESZ_SZ_EEEEENS4_23SM90_TMA_LOAD_MULTICASTENS4_14ComposedLayoutINS4_7SwizzleILi3ELi4ELi3EEENS4_18smem_ptr_flag_bitsILi16EEENSU_INS5_IJNSA_ILi8EEESG_EEENS5_IJSG_SC_EEEEEEEvNS4_8identityES12_S1C_vS1D_EENS_8epilogue10collective6detail29Sm90TmaWarpSpecializedAdapterINS1G_15DefaultEpilogueISJ_SK_SK_NS1F_6thread17LinearCombinationISJ_Li1EffLNS1K_9ScaleType4KindE0ELNS_15FloatRoundStyleE2ESJ_EENS1_15EpilogueDefaultEEEEEvvEEEEvNT_6ParamsE)
        /*0008*/ 	.word	0x000000a8


	//----- nvinfo : EIATTR_FRAME_SIZE
	.align		4
.L_15:
        /*000c*/ 	.byte	0x04, 0x11
        /*000e*/ 	.short	(.L_17 - .L_16)
	.align		4
.L_16:
        /*0010*/ 	.word	index@(_ZN7cutlass13device_kernelINS_4gemm6kernel13GemmUniversalIN4cute5tupleIJiiiiEEENS1_10collective13CollectiveMmaINS1_34MainloopSm90TmaGmmaWarpSpecializedILi5ENS5_IJNS4_1CILi4EEESB_NSA_ILi1EEEEEENS1_32KernelTmaWarpSpecializedPingpongEEENS5_IJNSA_ILi64EEENSA_ILi256EEESG_EEENS_6half_tENS5_IJlSC_lEEESJ_SK_NS4_8TiledMMAINS4_8MMA_AtomIJNS4_4SM904GMMA26MMA_64x256x16_F32F16F16_SSILNSO_5MajorE0ELSQ_0ELNSO_7ScaleInE1ELSR_1EEEEEENS4_6LayoutINS5_IJSC_SC_SC_EEENS5_IJNSA_ILi0EEESW_SW_EEEEENS5_IJNS4_10UnderscoreESZ_SZ_EEEEENS4_23SM90_TMA_LOAD_MULTICASTENS4_14ComposedLayoutINS4_7SwizzleILi3ELi4ELi3EEENS4_18smem_ptr_flag_bitsILi16EEENSU_INS5_IJNSA_ILi8EEESG_EEENS5_IJSG_SC_EEEEEEEvNS4_8identityES12_S1C_vS1D_EENS_8epilogue10collective6detail29Sm90TmaWarpSpecializedAdapterINS1G_15DefaultEpilogueISJ_SK_SK_NS1F_6thread17LinearCombinationISJ_Li1EffLNS1K_9ScaleType4KindE0ELNS_15FloatRoundStyleE2ESJ_EENS1_15EpilogueDefaultEEEEEvvEEEEvNT_6ParamsE)
        /*0014*/ 	.word	0x00000008


	//----- nvinfo : EIATTR_MIN_STACK_SIZE
	.align		4
.L_17:
        /*0018*/ 	.byte	0x04, 0x12
        /*001a*/ 	.short	(.L_19 - .L_18)
	.align		4
.L_18:
        /*001c*/ 	.word	index@(_ZN7cutlass13device_kernelINS_4gemm6kernel13GemmUniversalIN4cute5tupleIJiiiiEEENS1_10collective13CollectiveMmaINS1_34MainloopSm90TmaGmmaWarpSpecializedILi5ENS5_IJNS4_1CILi4EEESB_NSA_ILi1EEEEEENS1_32KernelTmaWarpSpecializedPingpongEEENS5_IJNSA_ILi64EEENSA_ILi256EEESG_EEENS_6half_tENS5_IJlSC_lEEESJ_SK_NS4_8TiledMMAINS4_8MMA_AtomIJNS4_4SM904GMMA26MMA_64x256x16_F32F16F16_SSILNSO_5MajorE0ELSQ_0ELNSO_7ScaleInE1ELSR_1EEEEEENS4_6LayoutINS5_IJSC_SC_SC_EEENS5_IJNSA_ILi0EEESW_SW_EEEEENS5_IJNS4_10UnderscoreESZ_SZ_EEEEENS4_23SM90_TMA_LOAD_MULTICASTENS4_14ComposedLayoutINS4_7SwizzleILi3ELi4ELi3EEENS4_18smem_ptr_flag_bitsILi16EEENSU_INS5_IJNSA_ILi8EEESG_EEENS5_IJSG_SC_EEEEEEEvNS4_8identityES12_S1C_vS1D_EENS_8epilogue10collective6detail29Sm90TmaWarpSpecializedAdapterINS1G_15DefaultEpilogueISJ_SK_SK_NS1F_6thread17LinearCombinationISJ_Li1EffLNS1K_9ScaleType4KindE0ELNS_15FloatRoundStyleE2ESJ_EENS1_15EpilogueDefaultEEEEEvvEEEEvNT_6ParamsE)
        /*0020*/ 	.word	0x00000008
.L_19:


//--------------------- .nv.compat                --------------------------
	.section	.nv.compat,"",@"SHT_CUDA_COMPAT_INFO"
	.align	4
        /*0000*/ 	.byte	0x02, 0x09, 0x01, 0x00, 0x02, 0x02, 0x04, 0x00, 0x02, 0x05, 0x05, 0x00, 0x03, 0x07, 0x01, 0x01
        /*0010*/ 	.byte	0x02, 0x03, 0x01, 0x00, 0x02, 0x06, 0x01, 0x00, 0x04, 0x0b, 0x08, 0x00, 0x00, 0x00, 0x00, 0x00
        /*0020*/ 	.byte	0x00, 0x00, 0x00, 0x00


//--------------------- .nv.info._ZN7cutlass13device_kernelINS_4gemm6kernel13GemmUniversalIN4cute5tupleIJiiiiEEENS1_10collective13CollectiveMmaINS1_34MainloopSm90TmaGmmaWarpSpecializedILi5ENS5_IJNS4_1CILi4EEESB_NSA_ILi1EEEEEENS1_32KernelTmaWarpSpecializedPingpongEEENS5_IJNSA_ILi64EEENSA_ILi256EEESG_EEENS_6half_tENS5_IJlSC_lEEESJ_SK_NS4_8TiledMMAINS4_8MMA_AtomIJNS4_4SM904GMMA26MMA_64x256x16_F32F16F16_SSILNSO_5MajorE0ELSQ_0ELNSO_7ScaleInE1ELSR_1EEEEEENS4_6LayoutINS5_IJSC_SC_SC_EEENS5_IJNSA_ILi0EEESW_SW_EEEEENS5_IJNS4_10UnderscoreESZ_SZ_EEEEENS4_23SM90_TMA_LOAD_MULTICASTENS4_14ComposedLayoutINS4_7SwizzleILi3ELi4ELi3EEENS4_18smem_ptr_flag_bitsILi16EEENSU_INS5_IJNSA_ILi8EEESG_EEENS5_IJSG_SC_EEEEEEEvNS4_8identityES12_S1C_vS1D_EENS_8epilogue10collective6detail29Sm90TmaWarpSpecializedAdapterINS1G_15DefaultEpilogueISJ_SK_SK_NS1F_6thread17LinearCombinationISJ_Li1EffLNS1K_9ScaleType4KindE0ELNS_15FloatRoundStyleE2ESJ_EENS1_15EpilogueDefaultEEEEEvvEEEEvNT_6ParamsE --------------------------
	.section	.nv.info._ZN7cutlass13device_kernelINS_4gemm6kernel13GemmUniversalIN4cute5tupleIJiiiiEEENS1_10collective13CollectiveMmaINS1_34MainloopSm90TmaGmmaWarpSpecializedILi5ENS5_IJNS4_1CILi4EEESB_NSA_ILi1EEEEEENS1_32KernelTmaWarpSpecializedPingpongEEENS5_IJNSA_ILi64EEENSA_ILi256EEESG_EEENS_6half_tENS5_IJlSC_lEEESJ_SK_NS4_8TiledMMAINS4_8MMA_AtomIJNS4_4SM904GMMA26MMA_64x256x16_F32F16F16_SSILNSO_5MajorE0ELSQ_0ELNSO_7ScaleInE1ELSR_1EEEEEENS4_6LayoutINS5_IJSC_SC_SC_EEENS5_IJNSA_ILi0EEESW_SW_EEEEENS5_IJNS4_10UnderscoreESZ_SZ_EEEEENS4_23SM90_TMA_LOAD_MULTICASTENS4_14ComposedLayoutINS4_7SwizzleILi3ELi4ELi3EEENS4_18smem_ptr_flag_bitsILi16EEENSU_INS5_IJNSA_ILi8EEESG_EEENS5_IJSG_SC_EEEEEEEvNS4_8identityES12_S1C_vS1D_EENS_8epilogue10collective6detail29Sm90TmaWarpSpecializedAdapterINS1G_15DefaultEpilogueISJ_SK_SK_NS1F_6thread17LinearCombinationISJ_Li1EffLNS1K_9ScaleType4KindE0ELNS_15FloatRoundStyleE2ESJ_EENS1_15EpilogueDefaultEEEEEvvEEEEvNT_6ParamsE,"",@"SHT_CUDA_INFO"
	.sectionflags	@""
	.align	4


	//----- nvinfo : EIATTR_CUDA_API_VERSION
	.align		4
        /*0000*/ 	.byte	0x04, 0x37
        /*0002*/ 	.short	(.L_21 - .L_20)
.L_20:
        /*0004*/ 	.word	0x00000082


	//----- nvinfo : EIATTR_KPARAM_INFO
	.align		4
.L_21:
        /*0008*/ 	.byte	0x04, 0x17
        /*000a*/ 	.short	(.L_23 - .L_22)
.L_22:
        /*000c*/ 	.word	0x00000000
        /*0010*/ 	.short	0x0000
        /*0012*/ 	.short	0x0070
        /*0014*/ 	.byte	0x00, 0xf0, 0x01, 0x10


	//----- nvinfo : EIATTR_SPARSE_MMA_MASK
	.align		4
.L_23:
        /*0018*/ 	.byte	0x03, 0x50
        /*001a*/ 	.short	0x0000


	//----- nvinfo : EIATTR_MAXREG_COUNT
	.align		4
        /*001c*/ 	.byte	0x03, 0x1b
        /*001e*/ 	.short	0x00a8


	//----- nvinfo : EIATTR_NUM_BARRIERS
	.align		4
        /*0020*/ 	.byte	0x02, 0x4c
        /*0022*/ 	.byte	0x01
	.zero		1


	//----- nvinfo : EIATTR_EXTERNS
	.align		4
        /*0024*/ 	.byte	0x04, 0x0f
        /*0026*/ 	.short	(.L_25 - .L_24)


	//   ....[0]....
	.align		4
.L_24:
        /*0028*/ 	.word	index@(__assertfail)


	//----- nvinfo : EIATTR_ANNOTATIONS
	.align		4
.L_25:
        /*002c*/ 	.byte	0x04, 0x55
        /*002e*/ 	.short	(.L_27 - .L_26)


	//   ....[0]....
.L_26:
        /*0030*/ 	.word	0x00000001
        /*0034*/ 	.byte	0xf0, 0x0d, 0x00, 0x00, 0x01, 0x00, 0x00, 0x00, 0x90, 0x9f, 0x00, 0x00, 0x01, 0x00, 0x00, 0x00
        /*0044*/ 	.byte	0x60, 0xad, 0x00, 0x00


	//----- nvinfo : EIATTR_MERCURY_ISA_VERSION
	.align		4
.L_27:
        /*0048*/ 	.byte	0x03, 0x5f
        /*004a*/ 	.short	0x0101


	//----- nvinfo : EIATTR_INT_WARP_WIDE_INSTR_OFFSETS
	.align		4
        /*004c*/ 	.byte	0x04, 0x31
        /*004e*/ 	.short	(.L_29 - .L_28)


	//   ....[0]....
.L_28:
        /*0050*/ 	.word	0x000005c0


	//   ....[1]....
        /*0054*/ 	.word	0x000005e0


	//   ....[2]....
        /*0058*/ 	.word	0x00000600


	//   ....[3]....
        /*005c*/ 	.word	0x000006f0


	//   ....[4]....
        /*0060*/ 	.word	0x00000710


	//   ....[5]....
        /*0064*/ 	.word	0x00000720


	//   ....[6]....
        /*0068*/ 	.word	0x000007d0


	//   ....[7]....
        /*006c*/ 	.word	0x00000820


	//   ....[8]....
        /*0070*/ 	.word	0x000020c0


	//----- nvinfo : EIATTR_COOP_GROUP_MASK_REGIDS
	.align		4
.L_29:
        /*0074*/ 	.byte	0x04, 0x29
        /*0076*/ 	.short	(.L_31 - .L_30)


	//   ....[0]....
.L_30:
        /*0078*/ 	.word	0xffffffff


	//   ....[1]....
        /*007c*/ 	.word	0xffffffff


	//   ....[2]....
        /*0080*/ 	.word	0xffffffff


	//   ....[3]....
        /*0084*/ 	.word	0xffffffff


	//   ....[4]....
        /*0088*/ 	.word	0xffffffff


	//   ....[5]....
        /*008c*/ 	.word	0xffffffff


	//   ....[6]....
        /*0090*/ 	.word	0xffffffff


	//----- nvinfo : EIATTR_COOP_GROUP_INSTR_OFFSETS
	.align		4
.L_31:
        /*0094*/ 	.byte	0x04, 0x28
        /*0096*/ 	.short	(.L_33 - .L_32)


	//   ....[0]....
.L_32:
        /*0098*/ 	.word	0x00000070


	//   ....[1]....
        /*009c*/ 	.word	0x00000080


	//   ....[2]....
        /*00a0*/ 	.word	0x00000140


	//   ....[3]....
        /*00a4*/ 	.word	0x00000350


	//   ....[4]....
        /*00a8*/ 	.word	0x00000390


	//   ....[5]....
        /*00ac*/ 	.word	0x00000740


	//   ....[6]....
        /*00b0*/ 	.word	0x00000990


	//----- nvinfo : EIATTR_REG_RECONFIG
	.align		4
.L_33:
        /*00b4*/ 	.byte	0x01, 0x54
	.zero		2


	//----- nvinfo : EIATTR_SYSCALL_OFFSETS
	.align		4
        /*00b8*/ 	.byte	0x04, 0x46
        /*00ba*/ 	.short	(.L_35 - .L_34)


	//   ....[0]....
.L_34:
        /*00bc*/ 	.word	0x00001820


	//----- nvinfo : EIATTR_MBARRIER_INSTR_OFFSETS
	.align		4
.L_35:
        /*00c0*/ 	.byte	0x04, 0x39
        /*00c2*/ 	.short	(.L_37 - .L_36)


	//   ....[0]....
.L_36:
        /*00c4*/ 	.word	0x00000280
        /*00c8*/ 	.word	0x000000ff
        /*00cc*/ 	.word	0x00000000
        /*00d0*/ 	.short	0x0100
        /*00d2*/ 	.byte	0x08
	.zero		1


	//   ....[1]....
        /*00d4*/ 	.word	0x00000290
        /*00d8*/ 	.word	0x000000ff
        /*00dc*/ 	.word	0x00000028
        /*00e0*/ 	.short	0x0100
        /*00e2*/ 	.byte	0x08
	.zero		1


	//   ....[2]....
        /*00e4*/ 	.word	0x000002a0
        /*00e8*/ 	.word	0x000000ff
        /*00ec*/ 	.word	0x00000008
        /*00f0*/ 	.short	0x0100
        /*00f2*/ 	.byte	0x08
	.zero		1


	//   ....[3]....
        /*00f4*/ 	.word	0x000002b0
        /*00f8*/ 	.word	0x000000ff
        /*00fc*/ 	.word	0x00000030
        /*0100*/ 	.short	0x0100
        /*0102*/ 	.byte	0x08
	.zero		1


	//   ....[4]....
        /*0104*/ 	.word	0x000002c0
        /*0108*/ 	.word	0x000000ff
        /*010c*/ 	.word	0x00000010
        /*0110*/ 	.short	0x0100
        /*0112*/ 	.byte	0x08
	.zero		1


	//   ....[5]....
        /*0114*/ 	.word	0x000002d0
        /*0118*/ 	.word	0x000000ff
        /*011c*/ 	.word	0x00000038
        /*0120*/ 	.short	0x0100
        /*0122*/ 	.byte	0x08
	.zero		1


	//   ....[6]....
        /*0124*/ 	.word	0x000002e0
        /*0128*/ 	.word	0x000000ff
        /*012c*/ 	.word	0x00000018
        /*0130*/ 	.short	0x0100
        /*0132*/ 	.byte	0x08
	.zero		1


	//   ....[7]....
        /*0134*/ 	.word	0x000002f0
        /*0138*/ 	.word	0x000000ff
        /*013c*/ 	.word	0x00000040
        /*0140*/ 	.short	0x0100
        /*0142*/ 	.byte	0x08
	.zero		1


	//   ....[8]....
        /*0144*/ 	.word	0x00000300
        /*0148*/ 	.word	0x000000ff
        /*014c*/ 	.word	0x00000020
        /*0150*/ 	.short	0x0100
        /*0152*/ 	.byte	0x08
	.zero		1


	//   ....[9]....
        /*0154*/ 	.word	0x00000310
        /*0158*/ 	.word	0x000000ff
        /*015c*/ 	.word	0x00000048
        /*0160*/ 	.short	0x0100
        /*0162*/ 	.byte	0x08
	.zero		1


	//   ....[10]....
        /*0164*/ 	.word	0x00000850
        /*0168*/ 	.word	0x000000ff
        /*016c*/ 	.word	0x00000080
        /*0170*/ 	.short	0x0100
        /*0172*/ 	.byte	0x08
	.zero		1


	//   ....[11]....
        /*0174*/ 	.word	0x000008e0
        /*0178*/ 	.word	0x000000ff
        /*017c*/ 	.word	0x00000088
        /*0180*/ 	.short	0x0100
        /*0182*/ 	.byte	0x08
	.zero		1


	//   ....[12]....
        /*0184*/ 	.word	0x00000910
        /*0188*/ 	.word	0x000000ff
        /*018c*/ 	.word	0x00000060
        /*0190*/ 	.short	0x0100
        /*0192*/ 	.byte	0x09
	.zero		1


	//   ....[13]....
        /*0194*/ 	.word	0x00000920
        /*0198*/ 	.word	0x000000ff
        /*019c*/ 	.word	0x00000068
        /*01a0*/ 	.short	0x0100
        /*01a2*/ 	.byte	0x09
	.zero		1


	//   ....[14]....
        /*01a4*/ 	.word	0x00000930
        /*01a8*/ 	.word	0x000000ff
        /*01ac*/ 	.word	0x00000070
        /*01b0*/ 	.short	0x0100
        /*01b2*/ 	.byte	0x09
	.zero		1


	//   ....[15]....
        /*01b4*/ 	.word	0x00000940
        /*01b8*/ 	.word	0x000000ff
        /*01bc*/ 	.word	0x00000078
        /*01c0*/ 	.short	0x0100
        /*01c2*/ 	.byte	0x09
	.zero		1


	//   ....[16]....
        /*01c4*/ 	.word	0x00001700
        /*01c8*/ 	.word	0x0000009f
        /*01cc*/ 	.word	0x00000000
        /*01d0*/ 	.short	0x010a
        /*01d2*/ 	.byte	0x2a
	.zero		1


	//   ....[17]....
        /*01d4*/ 	.word	0x000018a0
        /*01d8*/ 	.word	0x00000003
        /*01dc*/ 	.word	0x00000000
        /*01e0*/ 	.short	0x010a
        /*01e2*/ 	.byte	0x3f
	.zero		1


	//   ....[18]....
        /*01e4*/ 	.word	0x00001900
        /*01e8*/ 	.word	0x00000003
        /*01ec*/ 	.word	0x00000000
        /*01f0*/ 	.short	0x010a
        /*01f2*/ 	.byte	0x3f
	.zero		1


	//   ....[19]....
        /*01f4*/ 	.word	0x00001c90
        /*01f8*/ 	.word	0x000000ff
        /*01fc*/ 	.word	0x00000000
        /*0200*/ 	.short	0x010a
        /*0202*/ 	.byte	0x04
	.zero		1


	//   ....[20]....
        /*0204*/ 	.word	0x00001cd0
        /*0208*/ 	.word	0x000000ff
        /*020c*/ 	.word	0x00000000
        /*0210*/ 	.short	0x010a
        /*0212*/ 	.byte	0x04
	.zero		1


	//   ....[21]....
        /*0214*/ 	.word	0x00001f60
        /*0218*/ 	.word	0x00000005
        /*021c*/ 	.word	0x00000000
        /*0220*/ 	.short	0x0101
        /*0222*/ 	.byte	0x3f
	.zero		1


	//   ....[22]....
        /*0224*/ 	.word	0x00002060
        /*0228*/ 	.word	0x000000a0
        /*022c*/ 	.word	0x00000000
        /*0230*/ 	.short	0x0101
        /*0232*/ 	.byte	0x2d
	.zero		1


	//   ....[23]....
        /*0234*/ 	.word	0x00002160
        /*0238*/ 	.word	0x00000003
        /*023c*/ 	.word	0x00000000
        /*0240*/ 	.short	0x0101
        /*0242*/ 	.byte	0x3f
	.zero		1


	//   ....[24]....
        /*0244*/ 	.word	0x00002220
        /*0248*/ 	.word	0x0000009f
        /*024c*/ 	.word	0x00000010
        /*0250*/ 	.short	0x010a
        /*0252*/ 	.byte	0x2a
	.zero		1


	//   ....[25]....
        /*0254*/ 	.word	0x00009fb0
        /*0258*/ 	.word	0x000000a2
        /*025c*/ 	.word	0x00000000
        /*0260*/ 	.short	0x0101
        /*0262*/ 	.byte	0x2d
	.zero		1


	//   ....[26]....
        /*0264*/ 	.word	0x0000aa80
        /*0268*/ 	.word	0x0000000a
        /*026c*/ 	.word	0x00000028
        /*0270*/ 	.short	0x010a
        /*0272*/ 	.byte	0x3f
	.zero		1


	//   ....[27]....
        /*0274*/ 	.word	0x0000ae70
        /*0278*/ 	.word	0x00000005
        /*027c*/ 	.word	0x00000088
        /*0280*/ 	.short	0x0101
        /*0282*/ 	.byte	0x3f
	.zero		1


	//   ....[28]....
        /*0284*/ 	.word	0x0000b5f0
        /*0288*/ 	.word	0x00000009
        /*028c*/ 	.word	0x00000000
        /*0290*/ 	.short	0x010a
        /*0292*/ 	.byte	0x3f
	.zero		1


	//   ....[29]....
        /*0294*/ 	.word	0x0000b670
        /*0298*/ 	.word	0x00000008
        /*029c*/ 	.word	0x00000000
        /*02a0*/ 	.short	0x010a
        /*02a2*/ 	.byte	0x3f
	.zero		1


	//   ....[30]....
        /*02a4*/ 	.word	0x0000b700
        /*02a8*/ 	.word	0x00000009
        /*02ac*/ 	.word	0x00000000
        /*02b0*/ 	.short	0x010a
        /*02b2*/ 	.byte	0x3f
	.zero		1


	//   ....[31]....
        /*02b4*/ 	.word	0x0000b790
        /*02b8*/ 	.word	0x00000006
        /*02bc*/ 	.word	0x00000000
        /*02c0*/ 	.short	0x010a
        /*02c2*/ 	.byte	0x3f
	.zero		1


	//   ....[32]....
        /*02c4*/ 	.word	0x0000b820
        /*02c8*/ 	.word	0x00000003
        /*02cc*/ 	.word	0x00000000
        /*02d0*/ 	.short	0x010a
        /*02d2*/ 	.byte	0x3f
	.zero		1


	//   ....[33]....
        /*02d4*/ 	.word	0x0000b880
        /*02d8*/ 	.word	0x000000a1
        /*02dc*/ 	.word	0x00000000
        /*02e0*/ 	.short	0x010a
        /*02e2*/ 	.byte	0x3f
	.zero		1


	//   ....[34]....
        /*02e4*/ 	.word	0x0000b8d0
        /*02e8*/ 	.word	0x00000003
        /*02ec*/ 	.word	0x00000000
        /*02f0*/ 	.short	0x010a
        /*02f2*/ 	.byte	0x3f
	.zero		1


	//   ....[35]....
        /*02f4*/ 	.word	0x0000b930
        /*02f8*/ 	.word	0x00000005
        /*02fc*/ 	.word	0x00000000
        /*0300*/ 	.short	0x010a
        /*0302*/ 	.byte	0x3f
	.zero		1


	//   ....[36]....
        /*0304*/ 	.word	0x0000b980
        /*0308*/ 	.word	0x000000a1
        /*030c*/ 	.word	0x00000010
        /*0310*/ 	.short	0x010a
        /*0312*/ 	.byte	0x3f
	.zero		1


	//   ....[37]....
        /*0314*/ 	.word	0x0000ba50
        /*0318*/ 	.word	0x0000000a
        /*031c*/ 	.word	0x00000028
        /*0320*/ 	.short	0x010a
        /*0322*/ 	.byte	0x3f
	.zero		1


	//   ....[38]....
        /*0324*/ 	.word	0x0000bb20
        /*0328*/ 	.word	0x00000009
        /*032c*/ 	.word	0x00000000
        /*0330*/ 	.short	0x010a
        /*0332*/ 	.byte	0x3f
	.zero		1


	//   ....[39]....
        /*0334*/ 	.word	0x0000bb70
        /*0338*/ 	.word	0x00000008
        /*033c*/ 	.word	0x00000000
        /*0340*/ 	.short	0x010a
        /*0342*/ 	.byte	0x3f
	.zero		1


	//   ....[40]....
        /*0344*/ 	.word	0x0000bbc0
        /*0348*/ 	.word	0x00000009
        /*034c*/ 	.word	0x00000000
        /*0350*/ 	.short	0x010a
        /*0352*/ 	.byte	0x3f
	.zero		1


	//   ....[41]....
        /*0354*/ 	.word	0x0000bc10
        /*0358*/ 	.word	0x00000006
        /*035c*/ 	.word	0x00000000
        /*0360*/ 	.short	0x010a
        /*0362*/ 	.byte	0x3f
	.zero		1


	//----- nvinfo : EIATTR_NUM_MBARRIERS
	.align		4
.L_37:
        /*0364*/ 	.byte	0x03, 0x38
        /*0366*/ 	.short	0x0010


	//----- nvinfo : EIATTR_EXIT_INSTR_OFFSETS
	.align		4
        /*0368*/ 	.byte	0x04, 0x1c
        /*036a*/ 	.short	(.L_39 - .L_38)


	//   ....[0]....
.L_38:
        /*036c*/ 	.word	0x00001430


	//   ....[1]....
        /*0370*/ 	.word	0x00001490


	//   ....[2]....
        /*0374*/ 	.word	0x0000a640


	//   ....[3]....
        /*0378*/ 	.word	0x0000a670


	//   ....[4]....
        /*037c*/ 	.word	0x0000b870


	//----- nvinfo : EIATTR_MAX_THREADS
	.align		4
.L_39:
        /*0380*/ 	.byte	0x04, 0x05
        /*0382*/ 	.short	(.L_41 - .L_40)
.L_40:
        /*0384*/ 	.word	0x00000180
        /*0388*/ 	.word	0x00000001
        /*038c*/ 	.word	0x00000001


	//----- nvinfo : EIATTR_CRS_STACK_SIZE
	.align		4
.L_41:
        /*0390*/ 	.byte	0x04, 0x1e
        /*0392*/ 	.short	(.L_43 - .L_42)
.L_42:
        /*0394*/ 	.word	0x00000000


	//----- nvinfo : EIATTR_CBANK_PARAM_SIZE
	.align		4
.L_43:
        /*0398*/ 	.byte	0x03, 0x19
        /*039a*/ 	.short	0x0470


	//----- nvinfo : EIATTR_PARAM_CBANK
	.align		4
        /*039c*/ 	.byte	0x04, 0x0a
        /*039e*/ 	.short	(.L_45 - .L_44)
	.align		4
.L_44:
        /*03a0*/ 	.word	index@(.nv.constant0._ZN7cutlass13device_kernelINS_4gemm6kernel13GemmUniversalIN4cute5tupleIJiiiiEEENS1_10collective13CollectiveMmaINS1_34MainloopSm90TmaGmmaWarpSpecializedILi5ENS5_IJNS4_1CILi4EEESB_NSA_ILi1EEEEEENS1_32KernelTmaWarpSpecializedPingpongEEENS5_IJNSA_ILi64EEENSA_ILi256EEESG_EEENS_6half_tENS5_IJlSC_lEEESJ_SK_NS4_8TiledMMAINS4_8MMA_AtomIJNS4_4SM904GMMA26MMA_64x256x16_F32F16F16_SSILNSO_5MajorE0ELSQ_0ELNSO_7ScaleInE1ELSR_1EEEEEENS4_6LayoutINS5_IJSC_SC_SC_EEENS5_IJNSA_ILi0EEESW_SW_EEEEENS5_IJNS4_10UnderscoreESZ_SZ_EEEEENS4_23SM90_TMA_LOAD_MULTICASTENS4_14ComposedLayoutINS4_7SwizzleILi3ELi4ELi3EEENS4_18smem_ptr_flag_bitsILi16EEENSU_INS5_IJNSA_ILi8EEESG_EEENS5_IJSG_SC_EEEEEEEvNS4_8identityES12_S1C_vS1D_EENS_8epilogue10collective6detail29Sm90TmaWarpSpecializedAdapterINS1G_15DefaultEpilogueISJ_SK_SK_NS1F_6thread17LinearCombinationISJ_Li1EffLNS1K_9ScaleType4KindE0ELNS_15FloatRoundStyleE2ESJ_EENS1_15EpilogueDefaultEEEEEvvEEEEvNT_6ParamsE)
        /*03a4*/ 	.short	0x0210
        /*03a6*/ 	.short	0x0470


	//----- nvinfo : EIATTR_SW_WAR
	.align		4
.L_45:
        /*03a8*/ 	.byte	0x04, 0x36
        /*03aa*/ 	.short	(.L_47 - .L_46)
.L_46:
        /*03ac*/ 	.word	0x00000008
.L_47:


//--------------------- .nv.callgraph             --------------------------
	.section	.nv.callgraph,"",@"SHT_CUDA_CALLGRAPH"
	.align	4
	.sectionentsize	8
	.align		4
        /*0000*/ 	.word	0x00000000
	.align		4
        /*0004*/ 	.word	0xffffffff
	.align		4
        /*0008*/ 	.word	index@(_ZN7cutlass13device_kernelINS_4gemm6kernel13GemmUniversalIN4cute5tupleIJiiiiEEENS1_10collective13CollectiveMmaINS1_34MainloopSm90TmaGmmaWarpSpecializedILi5ENS5_IJNS4_1CILi4EEESB_NSA_ILi1EEEEEENS1_32KernelTmaWarpSpecializedPingpongEEENS5_IJNSA_ILi64EEENSA_ILi256EEESG_EEENS_6half_tENS5_IJlSC_lEEESJ_SK_NS4_8TiledMMAINS4_8MMA_AtomIJNS4_4SM904GMMA26MMA_64x256x16_F32F16F16_SSILNSO_5MajorE0ELSQ_0ELNSO_7ScaleInE1ELSR_1EEEEEENS4_6LayoutINS5_IJSC_SC_SC_EEENS5_IJNSA_ILi0EEESW_SW_EEEEENS5_IJNS4_10UnderscoreESZ_SZ_EEEEENS4_23SM90_TMA_LOAD_MULTICASTENS4_14ComposedLayoutINS4_7SwizzleILi3ELi4ELi3EEENS4_18smem_ptr_flag_bitsILi16EEENSU_INS5_IJNSA_ILi8EEESG_EEENS5_IJSG_SC_EEEEEEEvNS4_8identityES12_S1C_vS1D_EENS_8epilogue10collective6detail29Sm90TmaWarpSpecializedAdapterINS1G_15DefaultEpilogueISJ_SK_SK_NS1F_6thread17LinearCombinationISJ_Li1EffLNS1K_9ScaleType4KindE0ELNS_15FloatRoundStyleE2ESJ_EENS1_15EpilogueDefaultEEEEEvvEEEEvNT_6ParamsE)
	.align		4
        /*000c*/ 	.word	index@(__assertfail)
	.align		4
        /*0010*/ 	.word	0x00000000
	.align		4
        /*0014*/ 	.word	0xfffffffe
	.align		4
        /*0018*/ 	.word	0x00000000
	.align		4
        /*001c*/ 	.word	0xfffffffd
	.align		4
        /*0020*/ 	.word	0x00000000
	.align		4
        /*0024*/ 	.word	0xfffffffc


//--------------------- .nv.constant4             --------------------------
	.section	.nv.constant4,"a",@progbits
	.align	8
	.align		8
.nv.constant4:
        /*0000*/ 	.dword	__assertfail
	.align		8
        /*0008*/ 	.dword	__unnamed_1
	.align		8
        /*0010*/ 	.dword	_ZN40_INTERNAL_f4dc59d6_4_k_cu_f08ee618_234294cuda3std3__45__cpo5beginE
	.align		8
        /*0018*/ 	.dword	_ZN40_INTERNAL_f4dc59d6_4_k_cu_f08ee618_234294cuda3std3__45__cpo3endE
	.align		8
        /*0020*/ 	.dword	_ZN40_INTERNAL_f4dc59d6_4_k_cu_f08ee618_234294cuda3std3__45__cpo6cbeginE
	.align		8
        /*0028*/ 	.dword	_ZN40_INTERNAL_f4dc59d6_4_k_cu_f08ee618_234294cuda3std3__45__cpo4cendE
	.align		8
        /*0030*/ 	.dword	_ZN40_INTERNAL_f4dc59d6_4_k_cu_f08ee618_234294cuda3std3__442_GLOBAL__N__f4dc59d6_4_k_cu_f08ee618_234296ignoreE
	.align		8
        /*0038*/ 	.dword	_ZN40_INTERNAL_f4dc59d6_4_k_cu_f08ee618_234294cuda3std3__419piecewise_constructE
	.align		8
        /*0040*/ 	.dword	_ZN40_INTERNAL_f4dc59d6_4_k_cu_f08ee618_234294cuda3std3__48in_placeE
	.align		8
        /*0048*/ 	.dword	_ZN40_INTERNAL_f4dc59d6_4_k_cu_f08ee618_234294cuda3std6ranges3__45__cpo4swapE
	.align		8
        /*0050*/ 	.dword	_ZN40_INTERNAL_f4dc59d6_4_k_cu_f08ee618_234294cuda3std6ranges3__45__cpo9iter_moveE
	.align		8
        /*0058*/ 	.dword	_ZN40_INTERNAL_f4dc59d6_4_k_cu_f08ee618_234294cute7productE
	.align		8
        /*0060*/ 	.dword	_ZN40_INTERNAL_f4dc59d6_4_k_cu_f08ee618_234294cute1_E
	.align		8
        /*0068*/ 	.dword	$str$22
	.align		8
        /*0070*/ 	.dword	$str$23


//--------------------- .text._ZN7cutlass13device_kernelINS_4gemm6kernel13GemmUniversalIN4cute5tupleIJiiiiEEENS1_10collective13CollectiveMmaINS1_34MainloopSm90TmaGmmaWarpSpecializedILi5ENS5_IJNS4_1CILi4EEESB_NSA_ILi1EEEEEENS1_32KernelTmaWarpSpecializedPingpongEEENS5_IJNSA_ILi64EEENSA_ILi256EEESG_EEENS_6half_tENS5_IJlSC_lEEESJ_SK_NS4_8TiledMMAINS4_8MMA_AtomIJNS4_4SM904GMMA26MMA_64x256x16_F32F16F16_SSILNSO_5MajorE0ELSQ_0ELNSO_7ScaleInE1ELSR_1EEEEEENS4_6LayoutINS5_IJSC_SC_SC_EEENS5_IJNSA_ILi0EEESW_SW_EEEEENS5_IJNS4_10UnderscoreESZ_SZ_EEEEENS4_23SM90_TMA_LOAD_MULTICASTENS4_14ComposedLayoutINS4_7SwizzleILi3ELi4ELi3EEENS4_18smem_ptr_flag_bitsILi16EEENSU_INS5_IJNSA_ILi8EEESG_EEENS5_IJSG_SC_EEEEEEEvNS4_8identityES12_S1C_vS1D_EENS_8epilogue10collective6detail29Sm90TmaWarpSpecializedAdapterINS1G_15DefaultEpilogueISJ_SK_SK_NS1F_6thread17LinearCombinationISJ_Li1EffLNS1K_9ScaleType4KindE0ELNS_15FloatRoundStyleE2ESJ_EENS1_15EpilogueDefaultEEEEEvvEEEEvNT_6ParamsE --------------------------
	.section	.text._ZN7cutlass13device_kernelINS_4gemm6kernel13GemmUniversalIN4cute5tupleIJiiiiEEENS1_10collective13CollectiveMmaINS1_34MainloopSm90TmaGmmaWarpSpecializedILi5ENS5_IJNS4_1CILi4EEESB_NSA_ILi1EEEEEENS1_32KernelTmaWarpSpecializedPingpongEEENS5_IJNSA_ILi64EEENSA_ILi256EEESG_EEENS_6half_tENS5_IJlSC_lEEESJ_SK_NS4_8TiledMMAINS4_8MMA_AtomIJNS4_4SM904GMMA26MMA_64x256x16_F32F16F16_SSILNSO_5MajorE0ELSQ_0ELNSO_7ScaleInE1ELSR_1EEEEEENS4_6LayoutINS5_IJSC_SC_SC_EEENS5_IJNSA_ILi0EEESW_SW_EEEEENS5_IJNS4_10UnderscoreESZ_SZ_EEEEENS4_23SM90_TMA_LOAD_MULTICASTENS4_14ComposedLayoutINS4_7SwizzleILi3ELi4ELi3EEENS4_18smem_ptr_flag_bitsILi16EEENSU_INS5_IJNSA_ILi8EEESG_EEENS5_IJSG_SC_EEEEEEEvNS4_8identityES12_S1C_vS1D_EENS_8epilogue10collective6detail29Sm90TmaWarpSpecializedAdapterINS1G_15DefaultEpilogueISJ_SK_SK_NS1F_6thread17LinearCombinationISJ_Li1EffLNS1K_9ScaleType4KindE0ELNS_15FloatRoundStyleE2ESJ_EENS1_15EpilogueDefaultEEEEEvvEEEEvNT_6ParamsE,"ax",@progbits
	.align	128
.text._ZN7cutlass13device_kernelINS_4gemm6kernel13GemmUniversalIN4cute5tupleIJiiiiEEENS1_10collective13CollectiveMmaINS1_34MainloopSm90TmaGmmaWarpSpecializedILi5ENS5_IJNS4_1CILi4EEESB_NSA_ILi1EEEEEENS1_32KernelTmaWarpSpecializedPingpongEEENS5_IJNSA_ILi64EEENSA_ILi256EEESG_EEENS_6half_tENS5_IJlSC_lEEESJ_SK_NS4_8TiledMMAINS4_8MMA_AtomIJNS4_4SM904GMMA26MMA_64x256x16_F32F16F16_SSILNSO_5MajorE0ELSQ_0ELNSO_7ScaleInE1ELSR_1EEEEEENS4_6LayoutINS5_IJSC_SC_SC_EEENS5_IJNSA_ILi0EEESW_SW_EEEEENS5_IJNS4_10UnderscoreESZ_SZ_EEEEENS4_23SM90_TMA_LOAD_MULTICASTENS4_14ComposedLayoutINS4_7SwizzleILi3ELi4ELi3EEENS4_18smem_ptr_flag_bitsILi16EEENSU_INS5_IJNSA_ILi8EEESG_EEENS5_IJSG_SC_EEEEEEEvNS4_8identityES12_S1C_vS1D_EENS_8epilogue10collective6detail29Sm90TmaWarpSpecializedAdapterINS1G_15DefaultEpilogueISJ_SK_SK_NS1F_6thread17LinearCombinationISJ_Li1EffLNS1K_9ScaleType4KindE0ELNS_15FloatRoundStyleE2ESJ_EENS1_15EpilogueDefaultEEEEEvvEEEEvNT_6ParamsE:
        .type           _ZN7cutlass13device_kernelINS_4gemm6kernel13GemmUniversalIN4cute5tupleIJiiiiEEENS1_10collective13CollectiveMmaINS1_34MainloopSm90TmaGmmaWarpSpecializedILi5ENS5_IJNS4_1CILi4EEESB_NSA_ILi1EEEEEENS1_32KernelTmaWarpSpecializedPingpongEEENS5_IJNSA_ILi64EEENSA_ILi256EEESG_EEENS_6half_tENS5_IJlSC_lEEESJ_SK_NS4_8TiledMMAINS4_8MMA_AtomIJNS4_4SM904GMMA26MMA_64x256x16_F32F16F16_SSILNSO_5MajorE0ELSQ_0ELNSO_7ScaleInE1ELSR_1EEEEEENS4_6LayoutINS5_IJSC_SC_SC_EEENS5_IJNSA_ILi0EEESW_SW_EEEEENS5_IJNS4_10UnderscoreESZ_SZ_EEEEENS4_23SM90_TMA_LOAD_MULTICASTENS4_14ComposedLayoutINS4_7SwizzleILi3ELi4ELi3EEENS4_18smem_ptr_flag_bitsILi16EEENSU_INS5_IJNSA_ILi8EEESG_EEENS5_IJSG_SC_EEEEEEEvNS4_8identityES12_S1C_vS1D_EENS_8epilogue10collective6detail29Sm90TmaWarpSpecializedAdapterINS1G_15DefaultEpilogueISJ_SK_SK_NS1F_6thread17LinearCombinationISJ_Li1EffLNS1K_9ScaleType4KindE0ELNS_15FloatRoundStyleE2ESJ_EENS1_15EpilogueDefaultEEEEEvvEEEEvNT_6ParamsE,@function
        .size           _ZN7cutlass13device_kernelINS_4gemm6kernel13GemmUniversalIN4cute5tupleIJiiiiEEENS1_10collective13CollectiveMmaINS1_34MainloopSm90TmaGmmaWarpSpecializedILi5ENS5_IJNS4_1CILi4EEESB_NSA_ILi1EEEEEENS1_32KernelTmaWarpSpecializedPingpongEEENS5_IJNSA_ILi64EEENSA_ILi256EEESG_EEENS_6half_tENS5_IJlSC_lEEESJ_SK_NS4_8TiledMMAINS4_8MMA_AtomIJNS4_4SM904GMMA26MMA_64x256x16_F32F16F16_SSILNSO_5MajorE0ELSQ_0ELNSO_7ScaleInE1ELSR_1EEEEEENS4_6LayoutINS5_IJSC_SC_SC_EEENS5_IJNSA_ILi0EEESW_SW_EEEEENS5_IJNS4_10UnderscoreESZ_SZ_EEEEENS4_23SM90_TMA_LOAD_MULTICASTENS4_14ComposedLayoutINS4_7SwizzleILi3ELi4ELi3EEENS4_18smem_ptr_flag_bitsILi16EEENSU_INS5_IJNSA_ILi8EEESG_EEENS5_IJSG_SC_EEEEEEEvNS4_8identityES12_S1C_vS1D_EENS_8epilogue10collective6detail29Sm90TmaWarpSpecializedAdapterINS1G_15DefaultEpilogueISJ_SK_SK_NS1F_6thread17LinearCombinationISJ_Li1EffLNS1K_9ScaleType4KindE0ELNS_15FloatRoundStyleE2ESJ_EENS1_15EpilogueDefaultEEEEEvvEEEEvNT_6ParamsE,(.L_x_331 - _ZN7cutlass13device_kernelINS_4gemm6kernel13GemmUniversalIN4cute5tupleIJiiiiEEENS1_10collective13CollectiveMmaINS1_34MainloopSm90TmaGmmaWarpSpecializedILi5ENS5_IJNS4_1CILi4EEESB_NSA_ILi1EEEEEENS1_32KernelTmaWarpSpecializedPingpongEEENS5_IJNSA_ILi64EEENSA_ILi256EEESG_EEENS_6half_tENS5_IJlSC_lEEESJ_SK_NS4_8TiledMMAINS4_8MMA_AtomIJNS4_4SM904GMMA26MMA_64x256x16_F32F16F16_SSILNSO_5MajorE0ELSQ_0ELNSO_7ScaleInE1ELSR_1EEEEEENS4_6LayoutINS5_IJSC_SC_SC_EEENS5_IJNSA_ILi0EEESW_SW_EEEEENS5_IJNS4_10UnderscoreESZ_SZ_EEEEENS4_23SM90_TMA_LOAD_MULTICASTENS4_14ComposedLayoutINS4_7SwizzleILi3ELi4ELi3EEENS4_18smem_ptr_flag_bitsILi16EEENSU_INS5_IJNSA_ILi8EEESG_EEENS5_IJSG_SC_EEEEEEEvNS4_8identityES12_S1C_vS1D_EENS_8epilogue10collective6detail29Sm90TmaWarpSpecializedAdapterINS1G_15DefaultEpilogueISJ_SK_SK_NS1F_6thread17LinearCombinationISJ_Li1EffLNS1K_9ScaleType4KindE0ELNS_15FloatRoundStyleE2ESJ_EENS1_15EpilogueDefaultEEEEEvvEEEEvNT_6ParamsE)
        .other          _ZN7cutlass13device_kernelINS_4gemm6kernel13GemmUniversalIN4cute5tupleIJiiiiEEENS1_10collective13CollectiveMmaINS1_34MainloopSm90TmaGmmaWarpSpecializedILi5ENS5_IJNS4_1CILi4EEESB_NSA_ILi1EEEEEENS1_32KernelTmaWarpSpecializedPingpongEEENS5_IJNSA_ILi64EEENSA_ILi256EEESG_EEENS_6half_tENS5_IJlSC_lEEESJ_SK_NS4_8TiledMMAINS4_8MMA_AtomIJNS4_4SM904GMMA26MMA_64x256x16_F32F16F16_SSILNSO_5MajorE0ELSQ_0ELNSO_7ScaleInE1ELSR_1EEEEEENS4_6LayoutINS5_IJSC_SC_SC_EEENS5_IJNSA_ILi0EEESW_SW_EEEEENS5_IJNS4_10UnderscoreESZ_SZ_EEEEENS4_23SM90_TMA_LOAD_MULTICASTENS4_14ComposedLayoutINS4_7SwizzleILi3ELi4ELi3EEENS4_18smem_ptr_flag_bitsILi16EEENSU_INS5_IJNSA_ILi8EEESG_EEENS5_IJSG_SC_EEEEEEEvNS4_8identityES12_S1C_vS1D_EENS_8epilogue10collective6detail29Sm90TmaWarpSpecializedAdapterINS1G_15DefaultEpilogueISJ_SK_SK_NS1F_6thread17LinearCombinationISJ_Li1EffLNS1K_9ScaleType4KindE0ELNS_15FloatRoundStyleE2ESJ_EENS1_15EpilogueDefaultEEEEEvvEEEEvNT_6ParamsE,@"STO_CUDA_ENTRY STV_DEFAULT"
_ZN7cutlass13device_kernelINS_4gemm6kernel13GemmUniversalIN4cute5tupleIJiiiiEEENS1_10collective13CollectiveMmaINS1_34MainloopSm90TmaGmmaWarpSpecializedILi5ENS5_IJNS4_1CILi4EEESB_NSA_ILi1EEEEEENS1_32KernelTmaWarpSpecializedPingpongEEENS5_IJNSA_ILi64EEENSA_ILi256EEESG_EEENS_6half_tENS5_IJlSC_lEEESJ_SK_NS4_8TiledMMAINS4_8MMA_AtomIJNS4_4SM904GMMA26MMA_64x256x16_F32F16F16_SSILNSO_5MajorE0ELSQ_0ELNSO_7ScaleInE1ELSR_1EEEEEENS4_6LayoutINS5_IJSC_SC_SC_EEENS5_IJNSA_ILi0EEESW_SW_EEEEENS5_IJNS4_10UnderscoreESZ_SZ_EEEEENS4_23SM90_TMA_LOAD_MULTICASTENS4_14ComposedLayoutINS4_7SwizzleILi3ELi4ELi3EEENS4_18smem_ptr_flag_bitsILi16EEENSU_INS5_IJNSA_ILi8EEESG_EEENS5_IJSG_SC_EEEEEEEvNS4_8identityES12_S1C_vS1D_EENS_8epilogue10collective6detail29Sm90TmaWarpSpecializedAdapterINS1G_15DefaultEpilogueISJ_SK_SK_NS1F_6thread17LinearCombinationISJ_Li1EffLNS1K_9ScaleType4KindE0ELNS_15FloatRoundStyleE2ESJ_EENS1_15EpilogueDefaultEEEEEvvEEEEvNT_6ParamsE:
[----:B------:R-:W0:Y:S02]  /*0000*/  LDC R1, c[0x0][0x28] ;  /* 0x00000a00ff017b82 */ /* 0x000e240000000800 */
[----:B0-----:R-:W-:Y:S01]  /*0010*/  VIADD R1, R1, 0xfffffff8 ;  /* 0xfffffff801017836 */ /* 0x001fe20000000000 */
[----:B------:R-:W0:Y:S01]  /*0020*/  S2R R4, SR_TID.X ;  /* 0x0000000000047919 */ /* 0x000e220000002100 */
[----:B------:R-:W-:Y:S01]  /*0030*/  ELECT P0, URZ, PT ;  /* 0x00000000003f782f */ /* 0x000fe20003800000 */
[----:B------:R-:W-:Y:S01]  /*0040*/  BSSY B0, `(.L_x_0) ;  /* 0x000000f000007945 */ /* 0x000fe20003800000 */
[--C-:B0-----:R-:W-:Y:S02]  /*0050*/  SHF.R.U32.HI R2, RZ, 0x5, R4.reuse ;  /* 0x00000005ff027819 */ /* 0x101fe40000011604 */
[----:B------:R-:W-:-:S03]  /*0060*/  SHF.R.U32.HI R7, RZ, 0x7, R4 ;  /* 0x00000007ff077819 */ /* 0x000fc60000011604 */
[----:B------:R-:W0:Y:S04]  /*0070*/  SHFL.IDX PT, R5, R2, RZ, 0x1f ;  /* 0x00001fff02057589 */ /* 0x000e2800000e0000 */
[----:B------:R1:W2:Y:S01]  /*0080*/  SHFL.IDX PT, R10, R7, RZ, 0x1f ;  /* 0x00001fff070a7589 */ /* 0x0002a200000e0000 */
[----:B0-----:R-:W-:-:S13]  /*0090*/  ISETP.NE.OR P0, PT, R5, RZ, !P0 ;  /* 0x000000ff0500720c */ /* 0x001fda0004705670 */
[----:B-12---:R-:W-:Y:S05]  /*00a0*/  @P0 BRA `(.L_x_1) ;  /* 0x0000000000200947 */ /* 0x006fea0003800000 */
[----:B------:R-:W-:Y:S02]  /*00b0*/  ULDC.64 UR4, c[0x0][0x198] ;  /* 0x0000660000047ab9 */ /* 0x000fe40000000a00 */
[----:B------:R-:W-:Y:S02]  /*00c0*/  UIADD3 UR6, UP0, UR4, 0xf0, URZ ;  /* 0x000000f004067890 */ /* 0x000fe4000ff1e03f */
[----:B------:R-:W-:Y:S02]  /*00d0*/  UIADD3 UR4, UP1, UR4, 0x1f0, URZ ;  /* 0x000001f004047890 */ /* 0x000fe4000ff3e03f */
[----:B------:R-:W-:Y:S02]  /*00e0*/  UIADD3.X UR7, URZ, UR5, URZ, UP0, !UPT ;  /* 0x000000053f077290 */ /* 0x000fe400087fe43f */
[----:B------:R-:W-:-:S07]  /*00f0*/  UIADD3.X UR5, URZ, UR5, URZ, UP1, !UPT ;  /* 0x000000053f057290 */ /* 0x000fce0008ffe43f */
[----:B------:R0:W-:Y:S02]  /*0100*/  UTMACCTL.PF [UR6] ;  /* 0x00000000060079b9 */ /* 0x0001e40008040000 */
[----:B------:R0:W-:Y:S02]  /*0110*/  UTMACCTL.PF [UR4] ;  /* 0x00000000040079b9 */ /* 0x0001e40008040000 */
[----:B0-----:R-:W-:Y:S01]  /*0120*/  NOP ;  /* 0x0000000000007918 */ /* 0x001fe20000000000 */
.L_x_1:
[----:B------:R-:W-:Y:S05]  /*0130*/  BSYNC B0 ;  /* 0x0000000000007941 */ /* 0x000fea0003800000 */
.L_x_0:
[----:B------:R-:W0:Y:S01]  /*0140*/  SHFL.IDX PT, R8, R2, RZ, 0x1f ;  /* 0x00001fff02087589 */ /* 0x000e2200000e0000 */
[----:B------:R-:W-:-:S04]  /*0150*/  SHF.R.S32.HI R3, RZ, 0x1f, R4 ;  /* 0x0000001fff037819 */ /* 0x000fc80000011404 */
[----:B------:R-:W-:-:S04]  /*0160*/  LEA.HI R3, R3, R4, RZ, 0x7 ;  /* 0x0000000403037211 */ /* 0x000fc800078f38ff */
[----:B------:R-:W-:-:S05]  /*0170*/  LOP3.LUT R3, R3, 0xffffff80, RZ, 0xc0, !PT ;  /* 0xffffff8003037812 */ /* 0x000fca00078ec0ff */
[----:B------:R-:W-:Y:S01]  /*0180*/  IMAD.IADD R3, R4, 0x1, -R3 ;  /* 0x0000000104037824 */ /* 0x000fe200078e0a03 */
[----:B0-----:R-:W-:-:S13]  /*0190*/  ISETP.NE.AND P0, PT, R8, RZ, PT ;  /* 0x000000ff0800720c */ /* 0x001fda0003f05270 */
[----:B------:R-:W-:Y:S05]  /*01a0*/  @P0 BRA `(.L_x_2) ;  /* 0x0000000000600947 */ /* 0x000fea0003800000 */
[----:B------:R-:W0:Y:S01]  /*01b0*/  S2UR UR8, SR_CgaCtaId ;  /* 0x00000000000879c3 */ /* 0x000e220000008800 */
[----:B------:R-:W-:Y:S01]  /*01c0*/  UMOV UR4, 0x400 ;  /* 0x0000040000047882 */ /* 0x000fe20000000000 */
[----:B------:R-:W-:Y:S01]  /*01d0*/  UMOV UR5, 0x1 ;  /* 0x0000000100057882 */ /* 0x000fe20000000000 */
[----:B------:R-:W-:Y:S01]  /*01e0*/  UMOV UR6, 0x7 ;  /* 0x0000000700067882 */ /* 0x000fe20000000000 */
[----:B------:R-:W-:Y:S01]  /*01f0*/  ELECT P0, URZ, PT ;  /* 0x00000000003f782f */ /* 0x000fe20003800000 */
[----:B------:R-:W-:-:S04]  /*0200*/  UIADD3 UR6, -UR6, 0x100000, URZ ;  /* 0x0010000006067890 */ /* 0x000fc8000fffe13f */
[----:B------:R-:W-:Y:S02]  /*0210*/  USHF.L.U32 UR7, UR6, 0xb, URZ ;  /* 0x0000000b06077899 */ /* 0x000fe4000800063f */
[----:B------:R-:W-:Y:S02]  /*0220*/  USHF.L.U32 UR6, UR6, 0x1, URZ ;  /* 0x0000000106067899 */ /* 0x000fe4000800063f */
[----:B0-----:R-:W-:Y:S02]  /*0230*/  ULEA UR8, UR8, UR4, 0x18 ;  /* 0x0000000408087291 */ /* 0x001fe4000f8ec03f */
[----:B------:R-:W-:-:S04]  /*0240*/  UIADD3 UR4, -UR5, 0x100000, URZ ;  /* 0x0010000005047890 */ /* 0x000fc8000fffe13f */
[----:B------:R-:W-:Y:S02]  /*0250*/  USHF.L.U32 UR5, UR4, 0xb, URZ ;  /* 0x0000000b04057899 */ /* 0x000fe4000800063f */
[----:B------:R-:W-:Y:S01]  /*0260*/  USHF.L.U32 UR4, UR4, 0x1, URZ ;  /* 0x0000000104047899 */ /* 0x000fe2000800063f */
[----:B------:R-:W0:Y:S11]  /*0270*/  FENCE.VIEW.ASYNC.S ;  /* 0x00000000000073c6 */ /* 0x000e360000000000 */
[----:B0-----:R0:W1:Y:S01]  /*0280*/  SYNCS.EXCH.64 URZ, [UR8], UR4 ;  /* 0x00000004083f75b2 */ /* 0x0010620008000100 */
[----:B------:R0:W2:Y:S01]  /*0290*/  SYNCS.EXCH.64 URZ, [UR8+0x28], UR6 ;  /* 0x00002806083f75b2 */ /* 0x0000a20008000100 */
[----:B------:R0:W3:Y:S01]  /*02a0*/  SYNCS.EXCH.64 URZ, [UR8+0x8], UR4 ;  /* 0x00000804083f75b2 */ /* 0x0000e20008000100 */
[----:B------:R0:W4:Y:S01]  /*02b0*/  SYNCS.EXCH.64 URZ, [UR8+0x30], UR6 ;  /* 0x00003006083f75b2 */ /* 0x0001220008000100 */
[----:B------:R0:W0:Y:S01]  /*02c0*/  SYNCS.EXCH.64 URZ, [UR8+0x10], UR4 ;  /* 0x00001004083f75b2 */ /* 0x0000220008000100 */
[----:B------:R0:W0:Y:S01]  /*02d0*/  SYNCS.EXCH.64 URZ, [UR8+0x38], UR6 ;  /* 0x00003806083f75b2 */ /* 0x0000220008000100 */
[----:B------:R0:W0:Y:S01]  /*02e0*/  SYNCS.EXCH.64 URZ, [UR8+0x18], UR4 ;  /* 0x00001804083f75b2 */ /* 0x0000220008000100 */
[----:B------:R0:W0:Y:S01]  /*02f0*/  SYNCS.EXCH.64 URZ, [UR8+0x40], UR6 ;  /* 0x00004006083f75b2 */ /* 0x0000220008000100 */
[----:B------:R0:W0:Y:S01]  /*0300*/  SYNCS.EXCH.64 URZ, [UR8+0x20], UR4 ;  /* 0x00002004083f75b2 */ /* 0x0000220008000100 */
[----:B------:R0:W0:Y:S01]  /*0310*/  SYNCS.EXCH.64 URZ, [UR8+0x48], UR6 ;  /* 0x00004806083f75b2 */ /* 0x0000220008000100 */
[----:B------:R-:W-:Y:S01]  /*0320*/  NOP ;  /* 0x0000000000007918 */ /* 0x000fe20000000000 */
.L_x_2:
[----:B------:R-:W5:Y:S01]  /*0330*/  S2UR UR12, SR_CTAID.X ;  /* 0x00000000000c79c3 */ /* 0x000f620000002500 */
[----:B------:R-:W-:Y:S01]  /*0340*/  SHF.R.S32.HI R0, RZ, 0x1f, R3 ;  /* 0x0000001fff007819 */ /* 0x000fe20000011403 */
[----:B------:R-:W1:Y:S01]  /*0350*/  SHFL.IDX PT, R15, R2, RZ, 0x1f ;  /* 0x00001fff020f7589 */ /* 0x000e6200000e0000 */
[----:B------:R-:W-:Y:S02]  /*0360*/  SHF.R.S32.HI R11, RZ, 0x1f, R8 ;  /* 0x0000001fff0b7819 */ /* 0x000fe40000011408 */
[----:B------:R-:W-:Y:S02]  /*0370*/  ELECT P0, URZ, PT ;  /* 0x00000000003f782f */ /* 0x000fe40003800000 */
[----:B------:R-:W-:Y:S01]  /*0380*/  LEA.HI R6, R0, R3, RZ, 0x3 ;  /* 0x0000000300067211 */ /* 0x000fe200078f18ff */
[----:B------:R2:W3:Y:S01]  /*0390*/  SHFL.IDX PT, R13, R2, RZ, 0x1f ;  /* 0x00001fff020d7589 */ /* 0x0004e200000e0000 */
[----:B------:R-:W-:Y:S02]  /*03a0*/  LEA.HI R11, R11, R8, RZ, 0x2 ;  /* 0x000000080b0b7211 */ /* 0x000fe400078f10ff */
[----:B------:R-:W-:-:S02]  /*03b0*/  ELECT P1, URZ, PT ;  /* 0x00000000003f782f */ /* 0x000fc40003820000 */
[--C-:B------:R-:W-:Y:S01]  /*03c0*/  SHF.R.S32.HI R9, RZ, 0x3, R6.reuse ;  /* 0x00000003ff097819 */ /* 0x100fe20000011406 */
[----:B0-----:R-:W-:Y:S01]  /*03d0*/  ULDC UR4, c[0x0][0x150] ;  /* 0x0000540000047ab9 */ /* 0x001fe20000000800 */
[----:B------:R-:W-:Y:S01]  /*03e0*/  SHF.R.S32.HI R12, RZ, 0x1f, R6 ;  /* 0x0000001fff0c7819 */ /* 0x000fe20000011406 */
[----:B------:R-:W0:Y:S01]  /*03f0*/  LDC R14, c[0x0][0x140] ;  /* 0x00005000ff0e7b82 */ /* 0x000e220000000800 */
[----:B------:R-:W4:Y:S01]  /*0400*/  S2R R6, SR_CTAID.Y ;  /* 0x0000000000067919 */ /* 0x000f220000002600 */
[----:B------:R-:W-:Y:S01]  /*0410*/  LOP3.LUT R11, R11, 0x3ffffffc, RZ, 0xc0, !PT ;  /* 0x3ffffffc0b0b7812 */ /* 0x000fe200078ec0ff */
[----:B------:R-:W-:Y:S01]  /*0420*/  UMOV UR11, 0x80 ;  /* 0x00000080000b7882 */ /* 0x000fe20000000000 */
[----:B------:R-:W-:Y:S01]  /*0430*/  LEA.HI R12, R12, R9, RZ, 0x2 ;  /* 0x000000090c0c7211 */ /* 0x000fe200078f10ff */
[----:B------:R-:W-:Y:S01]  /*0440*/  NOP ;  /* 0x0000000000007918 */ /* 0x000fe20000000000 */
[----:B--2---:R-:W-:Y:S01]  /*0450*/  SHF.R.S32.HI R2, RZ, 0x1f, R5 ;  /* 0x0000001fff027819 */ /* 0x004fe20000011405 */
[----:B------:R-:W-:Y:S01]  /*0460*/  IMAD.IADD R11, R8, 0x1, -R11 ;  /* 0x00000001080b7824 */ /* 0x000fe200078e0a0b */
[----:B------:R-:W-:Y:S01]  /*0470*/  LOP3.LUT R12, R12, 0xfffffffc, RZ, 0xc0, !PT ;  /* 0xfffffffc0c0c7812 */ /* 0x000fe200078ec0ff */
[----:B------:R-:W2:Y:S01]  /*0480*/  LDC R25, c[0x0][0x148] ;  /* 0x00005200ff197b82 */ /* 0x000ea20000000800 */
[----:B------:R-:W-:Y:S01]  /*0490*/  LEA.HI R2, R2, R5, RZ, 0x2 ;  /* 0x0000000502027211 */ /* 0x000fe200078f10ff */
[----:B------:R-:W-:Y:S01]  /*04a0*/  NOP ;  /* 0x0000000000007918 */ /* 0x000fe20000000000 */
[C---:B------:R-:W-:Y:S01]  /*04b0*/  VIADD R35, R10.reuse, 0xffffffff ;  /* 0xffffffff0a237836 */ /* 0x040fe20000000000 */
[----:B------:R-:W-:Y:S01]  /*04c0*/  ISETP.NE.AND P3, PT, R10, RZ, PT ;  /* 0x000000ff0a00720c */ /* 0x000fe20003f65270 */
[----:B------:R-:W-:Y:S01]  /*04d0*/  IMAD.IADD R12, R9, 0x1, -R12 ;  /* 0x00000001090c7824 */ /* 0x000fe200078e0a0c */
[----:B-----5:R-:W-:Y:S01]  /*04e0*/  I2FP.F32.U32 R9, UR12 ;  /* 0x0000000c00097c45 */ /* 0x020fe20008201000 */
[----:B------:R-:W-:Y:S01]  /*04f0*/  IMAD.MOV.U32 R153, RZ, RZ, 0x1 ;  /* 0x00000001ff997424 */ /* 0x000fe200078e00ff */
[----:B-1----:R-:W-:Y:S01]  /*0500*/  ISETP.NE.OR P0, PT, R15, RZ, !P0 ;  /* 0x000000ff0f00720c */ /* 0x002fe20004705670 */
[----:B------:R-:W-:Y:S01]  /*0510*/  IMAD R11, R11, 0x4, R12 ;  /* 0x000000040b0b7824 */ /* 0x000fe200078e020c */
[----:B---3--:R-:W-:Y:S01]  /*0520*/  ISETP.NE.OR P1, PT, R13, RZ, !P1 ;  /* 0x000000ff0d00720c */ /* 0x008fe20004f25670 */
[----:B------:R-:W-:Y:S01]  /*0530*/  FMUL R9, R9, UR4 ;  /* 0x0000000409097c20 */ /* 0x000fe20008400000 */
[----:B------:R-:W1:Y:S01]  /*0540*/  LDC R13, c[0x0][0x144] ;  /* 0x00005100ff0d7b82 */ /* 0x000e620000000800 */
[----:B------:R-:W-:Y:S01]  /*0550*/  LOP3.LUT R2, R2, 0xfffffffc, RZ, 0xc0, !PT ;  /* 0xfffffffc02027812 */ /* 0x000fe200078ec0ff */
[----:B------:R-:W-:Y:S01]  /*0560*/  ULDC UR4, c[0x0][0x154] ;  /* 0x0000550000047ab9 */ /* 0x000fe20000000800 */
[----:B------:R-:W-:Y:S01]  /*0570*/  SHF.R.S32.HI R8, RZ, 0x1f, R11 ;  /* 0x0000001fff087819 */ /* 0x000fe2000001140b */
[----:B------:R-:W-:Y:S01]  /*0580*/  IMAD.SHL.U32 R152, R11, 0x4, RZ ;  /* 0x000000040b987824 */ /* 0x000fe200078e00ff */
[----:B------:R-:W3:Y:S01]  /*0590*/  F2I.U32.TRUNC.NTZ R9, R9 ;  /* 0x0000000900097305 */ /* 0x000ee2000020f000 */
[----:B------:R-:W-:Y:S01]  /*05a0*/  IMAD.IADD R5, R5, 0x1, -R2 ;  /* 0x0000000105057824 */ /* 0x000fe200078e0a02 */
[----:B------:R-:W-:-:S02]  /*05b0*/  LEA.HI R8, R8, R11, RZ, 0x2 ;  /* 0x0000000b08087211 */ /* 0x000fc400078f10ff */
[----:B------:R-:W-:Y:S01]  /*05c0*/  VOTEU.ALL UP2, P0 ;  /* 0x00000000003f7886 */ /* 0x000fe20000040000 */
[----:B------:R-:W-:Y:S01]  /*05d0*/  LOP3.LUT R152, R11, 0xc, R152, 0x78, !PT ;  /* 0x0000000c0b987812 */ /* 0x000fe200078e7898 */
[----:B------:R-:W-:Y:S01]  /*05e0*/  VOTEU.ALL UP3, P1 ;  /* 0x00000000003f7886 */ /* 0x000fe20000860000 */
[----:B----4-:R-:W-:Y:S01]  /*05f0*/  I2FP.F32.U32 R2, R6 ;  /* 0x0000000600027245 */ /* 0x010fe20000201000 */
[----:B------:R-:W-:Y:S01]  /*0600*/  VOTEU.ALL UP4, P1 ;  /* 0x00000000003f7886 */ /* 0x000fe20000880000 */
[----:B------:R-:W4:Y:S01]  /*0610*/  @!UP2 S2UR UR7, SR_CgaCtaId ;  /* 0x000000000007a9c3 */ /* 0x000f220000008800 */
[----:B------:R-:W-:Y:S01]  /*0620*/  LOP3.LUT R8, R8, 0xfffffffc, RZ, 0xc0, !PT ;  /* 0xfffffffc08087812 */ /* 0x000fe200078ec0ff */
[----:B------:R-:W-:Y:S01]  /*0630*/  @!UP2 UMOV UR6, 0x400 ;  /* 0x000004000006a882 */ /* 0x000fe20000000000 */
[----:B------:R-:W-:Y:S01]  /*0640*/  FMUL R2, R2, UR4 ;  /* 0x0000000402027c20 */ /* 0x000fe20008400000 */
[----:B------:R-:W-:Y:S01]  /*0650*/  UMOV UR4, 0x20 ;  /* 0x0000002000047882 */ /* 0x000fe20000000000 */
[----:B------:R-:W-:Y:S01]  /*0660*/  @!UP3 UMOV UR9, 0x400 ;  /* 0x000004000009b882 */ /* 0x000fe20000000000 */
[----:B---3--:R-:W-:Y:S01]  /*0670*/  IMAD.MOV R12, RZ, RZ, -R9 ;  /* 0x000000ffff0c7224 */ /* 0x008fe200078e0a09 */
[----:B------:R-:W-:-:S04]  /*0680*/  @!UP2 UIADD3 UR4, -UR4, 0x100000, URZ ;  /* 0x001000000404a890 */ /* 0x000fc8000fffe13f */
[----:B------:R-:W-:Y:S02]  /*0690*/  @!UP2 USHF.L.U32 UR5, UR4, 0xb, URZ ;  /* 0x0000000b0405a899 */ /* 0x000fe4000800063f */
[----:B------:R-:W-:Y:S01]  /*06a0*/  @!UP2 USHF.L.U32 UR4, UR4, 0x1, URZ ;  /* 0x000000010404a899 */ /* 0x000fe2000800063f */
[----:B------:R-:W3:Y:S01]  /*06b0*/  @!UP3 S2UR UR10, SR_CgaCtaId ;  /* 0x00000000000ab9c3 */ /* 0x000ee20000008800 */
[----:B------:R-:W-:Y:S01]  /*06c0*/  IMAD.IADD R8, R11, 0x1, -R8 ;  /* 0x000000010b087824 */ /* 0x000fe200078e0a08 */
[----:B------:R-:W5:Y:S01]  /*06d0*/  F2I.U32.TRUNC.NTZ R2, R2 ;  /* 0x0000000200027305 */ /* 0x000f62000020f000 */
[----:B-1----:R-:W-:Y:S01]  /*06e0*/  IMAD R21, R13, R12, UR12 ;  /* 0x0000000c0d157e24 */ /* 0x002fe2000f8e020c */
[----:B------:R-:W-:Y:S01]  /*06f0*/  VOTEU.ALL UP5, P1 ;  /* 0x00000000003f7886 */ /* 0x000fe200008a0000 */
[----:B0-----:R-:W-:Y:S01]  /*0700*/  ISETP.EQ.U32.AND P2, PT, R14, 0x1, PT ;  /* 0x000000010e00780c */ /* 0x001fe20003f42070 */
[----:B------:R-:W-:Y:S01]  /*0710*/  VOTEU.ALL UP0, P0 ;  /* 0x00000000003f7886 */ /* 0x000fe20000000000 */
[----:B------:R-:W-:Y:S01]  /*0720*/  VOTEU.ALL UP1, P0 ;  /* 0x00000000003f7886 */ /* 0x000fe20000020000 */
[----:B------:R-:W-:Y:S01]  /*0730*/  ISETP.NE.AND P4, PT, R8, R21, PT ;  /* 0x000000150800720c */ /* 0x000fe20003f85270 */
[----:B------:R0:W1:Y:S01]  /*0740*/  SHFL.IDX PT, R14, R7, RZ, 0x1f ;  /* 0x00001fff070e7589 */ /* 0x00006200000e0000 */
[----:B------:R-:W-:-:S02]  /*0750*/  LOP3.LUT P0, RZ, R3, 0x7, RZ, 0xc0, !PT ;  /* 0x0000000703ff7812 */ /* 0x000fc4000780c0ff */
[----:B------:R-:W-:Y:S02]  /*0760*/  ISETP.GE.U32.AND P6, PT, R35, 0x2, PT ;  /* 0x000000022300780c */ /* 0x000fe40003fc6070 */
[----:B------:R-:W-:Y:S01]  /*0770*/  ISETP.LT.U32.AND P0, PT, R152, 0x10, !P0 ;  /* 0x000000109800780c */ /* 0x000fe20004701070 */
[----:B----4-:R-:W-:Y:S01]  /*0780*/  @!UP2 ULEA UR8, UR7, UR6, 0x18 ;  /* 0x000000060708a291 */ /* 0x010fe2000f8ec03f */
[----:B-----5:R-:W-:Y:S01]  /*0790*/  IMAD.MOV R20, RZ, RZ, -R2 ;  /* 0x000000ffff147224 */ /* 0x020fe200078e0a02 */
[----:B------:R-:W-:-:S04]  /*07a0*/  @!UP3 UIADD3 UR6, -UR11, 0x100000, URZ ;  /* 0x001000000b06b890 */ /* 0x000fc8000fffe13f */
[----:B------:R-:W-:Y:S02]  /*07b0*/  @!UP3 USHF.L.U32 UR7, UR6, 0xb, URZ ;  /* 0x0000000b0607b899 */ /* 0x000fe4000800063f */
[----:B------:R-:W-:Y:S01]  /*07c0*/  @!UP3 USHF.L.U32 UR6, UR6, 0x1, URZ ;  /* 0x000000010606b899 */ /* 0x000fe2000800063f */
[----:B------:R-:W-:Y:S01]  /*07d0*/  VOTEU.ALL UP2, P1 ;  /* 0x00000000003f7886 */ /* 0x000fe20000840000 */
[----:B------:R-:W-:Y:S01]  /*07e0*/  @P4 SHF.R.S32.HI R9, RZ, 0x1f, R152 ;  /* 0x0000001fff094819 */ /* 0x000fe20000011498 */
[----:B--2---:R-:W-:Y:S01]  /*07f0*/  IMAD R2, R25, R20, R6 ;  /* 0x0000001419027224 */ /* 0x004fe200078e0206 */
[----:B---3--:R-:W-:Y:S02]  /*0800*/  @!UP3 ULEA UR9, UR10, UR9, 0x18 ;  /* 0x000000090a09b291 */ /* 0x008fe4000f8ec03f */
[----:B------:R-:W-:Y:S01]  /*0810*/  @P4 LEA.HI R9, R9, R152, RZ, 0x2 ;  /* 0x0000009809094211 */ /* 0x000fe200078f10ff */
[----:B------:R-:W-:Y:S01]  /*0820*/  VOTEU.ALL UP3, P1 ;  /* 0x00000000003f7886 */ /* 0x000fe20000860000 */
[----:B------:R-:W-:Y:S01]  /*0830*/  ISETP.NE.AND P1, PT, R5, 0x3, PT ;  /* 0x000000030500780c */ /* 0x000fe20003f25270 */
[----:B------:R-:W2:Y:S02]  /*0840*/  FENCE.VIEW.ASYNC.S ;  /* 0x00000000000073c6 */ /* 0x000ea40000000000 */
[----:B--2---:R0:W2:Y:S01]  /*0850*/  @!UP0 SYNCS.EXCH.64 URZ, [UR8+0x80], UR4 ;  /* 0x00008004083f85b2 */ /* 0x0040a20008000100 */
[----:B------:R-:W-:-:S02]  /*0860*/  @P4 SHF.R.S32.HI R9, RZ, 0x2, R9 ;  /* 0x00000002ff094819 */ /* 0x000fc40000011409 */
[----:B------:R-:W-:Y:S02]  /*0870*/  ISETP.EQ.OR P1, PT, R5, RZ, !P1 ;  /* 0x000000ff0500720c */ /* 0x000fe40004f22670 */
[----:B------:R-:W-:Y:S02]  /*0880*/  @P4 ISETP.NE.AND P5, PT, R9, R2, PT ;  /* 0x000000020900420c */ /* 0x000fe40003fa5270 */
[----:B------:R-:W-:Y:S02]  /*0890*/  ISETP.EQ.AND P1, PT, R10, RZ, P1 ;  /* 0x000000ff0a00720c */ /* 0x000fe40000f22270 */
[----:B------:R-:W-:Y:S02]  /*08a0*/  SEL R2, RZ, 0x1, !P0 ;  /* 0x00000001ff027807 */ /* 0x000fe40004000000 */
[----:B------:R-:W-:Y:S02]  /*08b0*/  @P4 SEL R153, RZ, 0x1, P5 ;  /* 0x00000001ff994807 */ /* 0x000fe40002800000 */
[----:B------:R-:W-:-:S02]  /*08c0*/  SEL R16, RZ, 0x1, !P1 ;  /* 0x00000001ff107807 */ /* 0x000fc40004800000 */
[----:B------:R-:W-:Y:S01]  /*08d0*/  LOP3.LUT R153, R153, R2, RZ, 0xc0, !PT ;  /* 0x0000000299997212 */ /* 0x000fe200078ec0ff */
[----:B------:R0:W3:Y:S01]  /*08e0*/  @!UP1 SYNCS.EXCH.64 URZ, [UR8+0x88], UR4 ;  /* 0x00008804083f95b2 */ /* 0x0000e20008000100 */
[----:B------:R-:W-:Y:S01]  /*08f0*/  NOP ;  /* 0x0000000000007918 */ /* 0x000fe20000000000 */
[----:B------:R-:W-:Y:S01]  /*0900*/  SEL R16, R16, 0x2, P6 ;  /* 0x0000000210107807 */ /* 0x000fe20003000000 */
[----:B------:R0:W4:Y:S01]  /*0910*/  @!UP2 SYNCS.EXCH.64 URZ, [UR9+0x60], UR6 ;  /* 0x00006006093fa5b2 */ /* 0x0001220008000100 */
[----:B------:R0:W0:Y:S01]  /*0920*/  @!UP3 SYNCS.EXCH.64 URZ, [UR9+0x68], UR6 ;  /* 0x00006806093fb5b2 */ /* 0x0000220008000100 */
[----:B------:R0:W0:Y:S01]  /*0930*/  @!UP4 SYNCS.EXCH.64 URZ, [UR9+0x70], UR6 ;  /* 0x00007006093fc5b2 */ /* 0x0000220008000100 */
[----:B------:R0:W0:Y:S01]  /*0940*/  @!UP5 SYNCS.EXCH.64 URZ, [UR9+0x78], UR6 ;  /* 0x00007806093fd5b2 */ /* 0x0000220008000100 */
[----:B------:R-:W-:Y:S01]  /*0950*/  NOP ;  /* 0x0000000000007918 */ /* 0x000fe20000000000 */
[----:B-12---:R-:W-:Y:S05]  /*0960*/  @!P2 BRA `(.L_x_3) ;  /* 0x000000000008a947 */ /* 0x006fea0003800000 */
[----:B0--34-:R-:W-:Y:S01]  /*0970*/  UCGABAR_ARV ;  /* 0x00000000000079c7 */ /* 0x019fe20008000000 */
[----:B------:R-:W-:Y:S05]  /*0980*/  BRA `(.L_x_4) ;  /* 0x0000000000047947 */ /* 0x000fea0003800000 */
.L_x_3:
[----:B0--34-:R-:W-:Y:S01]  /*0990*/  NOP ;  /* 0x0000000000007918 */ /* 0x019fe20000000000 */
.L_x_4:
[----:B------:R-:W-:Y:S01]  /*09a0*/  ULDC.64 UR4, c[0x0][0x598] ;  /* 0x0001660000047ab9 */ /* 0x000fe20000000a00 */
[----:B------:R-:W-:Y:S01]  /*09b0*/  ULDC.64 UR36, c[0x0][0x208] ;  /* 0x0000820000247ab9 */ /* 0x000fe20000000a00 */
[----:B------:R-:W-:-:S04]  /*09c0*/  ISETP.NE.U32.AND P0, PT, RZ, UR4, PT ;  /* 0x00000004ff007c0c */ /* 0x000fc8000bf05070 */
[----:B------:R-:W-:-:S13]  /*09d0*/  ISETP.NE.AND.EX P0, PT, RZ, UR5, PT, P0 ;  /* 0x00000005ff007c0c */ /* 0x000fda000bf05300 */
[----:B------:R-:W-:Y:S05]  /*09e0*/  @!P0 BRA `(.L_x_5) ;  /* 0x00000000001c8947 */ /* 0x000fea0003800000 */
[----:B------:R-:W0:Y:S02]  /*09f0*/  LDC.64 R8, c[0x0][0x598] ;  /* 0x00016600ff087b82 */ /* 0x000e240000000a00 */
[----:B0-----:R-:W2:Y:S02]  /*0a00*/  LDG.E.64 R8, desc[UR36][R8.64] ;  /* 0x0000002408087981 */ /* 0x001ea4000c1e1b00 */
[----:B--2---:R-:W-:-:S04]  /*0a10*/  ISETP.NE.U32.AND P0, PT, R8, RZ, PT ;  /* 0x000000ff0800720c */ /* 0x004fc80003f05070 */
[----:B------:R-:W-:-:S13]  /*0a20*/  ISETP.NE.AND.EX P0, PT, R9, RZ, PT, P0 ;  /* 0x000000ff0900720c */ /* 0x000fda0003f05300 */
[----:B------:R-:W-:Y:S05]  /*0a30*/  @!P0 BRA `(.L_x_5) ;  /* 0x0000000000088947 */ /* 0x000fea0003800000 */
[----:B------:R0:W5:Y:S01]  /*0a40*/  LD.E R154, desc[UR36][R8.64] ;  /* 0x00000024089a7980 */ /* 0x000162000c101900 */
[----:B------:R-:W-:Y:S05]  /*0a50*/  BRA `(.L_x_6) ;  /* 0x0000000000247947 */ /* 0x000fea0003800000 */
.L_x_5:
[----:B------:R-:W-:Y:S02]  /*0a60*/  ULDC.64 UR4, c[0x0][0x588] ;  /* 0x0001620000047ab9 */ /* 0x000fe40000000a00 */
[----:B------:R-:W-:-:S04]  /*0a70*/  ISETP.NE.U32.AND P0, PT, RZ, UR4, PT ;  /* 0x00000004ff007c0c */ /* 0x000fc8000bf05070 */
[----:B------:R-:W-:-:S13]  /*0a80*/  ISETP.NE.AND.EX P0, PT, RZ, UR5, PT, P0 ;  /* 0x00000005ff007c0c */ /* 0x000fda000bf05300 */
[----:B------:R-:W-:Y:S05]  /*0a90*/  @!P0 BRA `(.L_x_7) ;  /* 0x00000000000c8947 */ /* 0x000fea0003800000 */
[----:B------:R-:W0:Y:S02]  /*0aa0*/  LDC.64 R154, c[0x0][0x588] ;  /* 0x00016200ff9a7b82 */ /* 0x000e240000000a00 */
[----:B0-----:R1:W5:Y:S01]  /*0ab0*/  LDG.E R154, desc[UR36][R154.64] ;  /* 0x000000249a9a7981 */ /* 0x001362000c1e1900 */
[----:B------:R-:W-:Y:S05]  /*0ac0*/  BRA `(.L_x_6) ;  /* 0x0000000000087947 */ /* 0x000fea0003800000 */
.L_x_7:
[----:B------:R-:W-:Y:S02]  /*0ad0*/  ULDC UR4, c[0x0][0x580] ;  /* 0x0001600000047ab9 */ /* 0x000fe40000000800 */
[----:B------:R-:W-:-:S07]  /*0ae0*/  IMAD.U32 R154, RZ, RZ, UR4 ;  /* 0x00000004ff9a7e24 */ /* 0x000fce000f8e00ff */
.L_x_6:
[----:B------:R-:W-:Y:S02]  /*0af0*/  ULDC.64 UR4, c[0x0][0x5a0] ;  /* 0x0001680000047ab9 */ /* 0x000fe40000000a00 */
[----:B------:R-:W-:-:S04]  /*0b00*/  ISETP.NE.U32.AND P0, PT, RZ, UR4, PT ;  /* 0x00000004ff007c0c */ /* 0x000fc8000bf05070 */
[----:B------:R-:W-:-:S13]  /*0b10*/  ISETP.NE.AND.EX P0, PT, RZ, UR5, PT, P0 ;  /* 0x00000005ff007c0c */ /* 0x000fda000bf05300 */
[----:B------:R-:W-:Y:S05]  /*0b20*/  @!P0 BRA `(.L_x_8) ;  /* 0x00000000001c8947 */ /* 0x000fea0003800000 */
[----:B0-----:R-:W0:Y:S02]  /*0b30*/  LDC.64 R8, c[0x0][0x5a0] ;  /* 0x00016800ff087b82 */ /* 0x001e240000000a00 */
[----:B0-----:R-:W2:Y:S02]  /*0b40*/  LDG.E.64 R8, desc[UR36][R8.64] ;  /* 0x0000002408087981 */ /* 0x001ea4000c1e1b00 */
[----:B--2---:R-:W-:-:S04]  /*0b50*/  ISETP.NE.U32.AND P0, PT, R8, RZ, PT ;  /* 0x000000ff0800720c */ /* 0x004fc80003f05070 */
[----:B------:R-:W-:-:S13]  /*0b60*/  ISETP.NE.AND.EX P0, PT, R9, RZ, PT, P0 ;  /* 0x000000ff0900720c */ /* 0x000fda0003f05300 */
[----:B------:R-:W-:Y:S05]  /*0b70*/  @!P0 BRA `(.L_x_8) ;  /* 0x0000000000088947 */ /* 0x000fea0003800000 */
[----:B-1----:R0:W5:Y:S01]  /*0b80*/  LD.E R155, desc[UR36][R8.64] ;  /* 0x00000024089b7980 */ /* 0x002162000c101900 */
[----:B------:R-:W-:Y:S05]  /*0b90*/  BRA `(.L_x_9) ;  /* 0x0000000000247947 */ /* 0x000fea0003800000 */
.L_x_8:
[----:B------:R-:W-:Y:S02]  /*0ba0*/  ULDC.64 UR4, c[0x0][0x590] ;  /* 0x0001640000047ab9 */ /* 0x000fe40000000a00 */
[----:B------:R-:W-:-:S04]  /*0bb0*/  ISETP.NE.U32.AND P0, PT, RZ, UR4, PT ;  /* 0x00000004ff007c0c */ /* 0x000fc8000bf05070 */
[----:B------:R-:W-:-:S13]  /*0bc0*/  ISETP.NE.AND.EX P0, PT, RZ, UR5, PT, P0 ;  /* 0x00000005ff007c0c */ /* 0x000fda000bf05300 */
[----:B------:R-:W-:Y:S05]  /*0bd0*/  @!P0 BRA `(.L_x_10) ;  /* 0x00000000000c8947 */ /* 0x000fea0003800000 */
[----:B0-----:R-:W1:Y:S02]  /*0be0*/  LDC.64 R8, c[0x0][0x590] ;  /* 0x00016400ff087b82 */ /* 0x001e640000000a00 */
[----:B-1----:R1:W5:Y:S01]  /*0bf0*/  LDG.E R155, desc[UR36][R8.64] ;  /* 0x00000024089b7981 */ /* 0x002362000c1e1900 */
[----:B------:R-:W-:Y:S05]  /*0c00*/  BRA `(.L_x_9) ;  /* 0x0000000000087947 */ /* 0x000fea0003800000 */
.L_x_10:
[----:B------:R-:W-:Y:S02]  /*0c10*/  ULDC UR4, c[0x0][0x584] ;  /* 0x0001610000047ab9 */ /* 0x000fe40000000800 */
[----:B-1----:R-:W-:-:S07]  /*0c20*/  IMAD.U32 R155, RZ, RZ, UR4 ;  /* 0x00000004ff9b7e24 */ /* 0x002fce000f8e00ff */
.L_x_9:
[----:B------:R-:W2:Y:S01]  /*0c30*/  LDC R2, c[0x0][0x65c] ;  /* 0x00019700ff027b82 */ /* 0x000ea20000000800 */
[----:B------:R-:W-:Y:S01]  /*0c40*/  ULDC UR6, c[0x0][0x28c] ;  /* 0x0000a30000067ab9 */ /* 0x000fe20000000800 */
[----:B------:R-:W-:Y:S01]  /*0c50*/  ISETP.NE.AND P0, PT, R10, 0x2, PT ;  /* 0x000000020a00780c */ /* 0x000fe20003f05270 */
[----:B------:R-:W-:Y:S01]  /*0c60*/  UIADD3 UR6, UR6, 0x3f, URZ ;  /* 0x0000003f06067890 */ /* 0x000fe2000fffe03f */
[----:B01----:R-:W-:Y:S01]  /*0c70*/  IMAD.U32 R8, RZ, RZ, UR12 ;  /* 0x0000000cff087e24 */ /* 0x003fe2000f8e00ff */
[----:B------:R-:W-:Y:S01]  /*0c80*/  UMOV UR38, URZ ;  /* 0x0000003f00267c82 */ /* 0x000fe20008000000 */
[----:B------:R-:W-:Y:S01]  /*0c90*/  IMAD.MOV.U32 R9, RZ, RZ, RZ ;  /* 0x000000ffff097224 */ /* 0x000fe200078e00ff */
[----:B------:R-:W-:Y:S01]  /*0ca0*/  USHF.R.S32.HI UR7, URZ, 0x1f, UR6 ;  /* 0x0000001f3f077899 */ /* 0x000fe20008011406 */
[----:B------:R-:W-:Y:S01]  /*0cb0*/  UMOV UR39, URZ ;  /* 0x0000003f00277c82 */ /* 0x000fe20008000000 */
[----:B------:R-:W-:Y:S02]  /*0cc0*/  ULDC.64 UR8, c[0x0][0x650] ;  /* 0x0001940000087ab9 */ /* 0x000fe40000000a00 */
[----:B------:R-:W-:-:S04]  /*0cd0*/  ULEA.HI UR7, UR7, UR6, URZ, 0x6 ;  /* 0x0000000607077291 */ /* 0x000fc8000f8f303f */
[----:B------:R-:W-:Y:S01]  /*0ce0*/  USHF.R.S32.HI UR40, URZ, 0x6, UR7 ;  /* 0x000000063f287899 */ /* 0x000fe20008011407 */
[----:B--2---:R-:W-:-:S13]  /*0cf0*/  ISETP.NE.AND P1, PT, R2, 0x1, PT ;  /* 0x000000010200780c */ /* 0x004fda0003f25270 */
[----:B------:R-:W0:Y:S01]  /*0d00*/  @P1 LDC R19, c[0x0][0x10] ;  /* 0x00000400ff131b82 */ /* 0x000e220000000800 */
[----:B------:R-:W-:Y:S02]  /*0d10*/  @P1 IMAD.MOV.U32 R7, RZ, RZ, RZ ;  /* 0x000000ffff071224 */ /* 0x000fe400078e00ff */
[----:B------:R-:W-:-:S05]  /*0d20*/  @P1 IMAD.MOV.U32 R17, RZ, RZ, RZ ;  /* 0x000000ffff111224 */ /* 0x000fca00078e00ff */
[----:B------:R-:W1:Y:S01]  /*0d30*/  @!P1 LDC R11, c[0x0][0xc] ;  /* 0x00000300ff0b9b82 */ /* 0x000e620000000800 */
[----:B------:R-:W-:Y:S01]  /*0d40*/  ULDC UR4, c[0x0][0xc] ;  /* 0x0000030000047ab9 */ /* 0x000fe20000000800 */
[----:B------:R-:W-:Y:S02]  /*0d50*/  ULDC UR5, c[0x0][0x10] ;  /* 0x0000040000057ab9 */ /* 0x000fe40000000800 */
[----:B------:R-:W-:-:S04]  /*0d60*/  UIMAD.WIDE.U32 UR4, UR4, UR5, URZ ;  /* 0x00000005040472a5 */ /* 0x000fc8000f8e003f */
[----:B------:R-:W2:Y:S01]  /*0d70*/  LDC R2, c[0x0][0x14] ;  /* 0x00000500ff027b82 */ /* 0x000ea20000000800 */
[----:B0-----:R-:W-:-:S04]  /*0d80*/  @P1 IMAD.WIDE.U32 R18, R19, UR12, R6 ;  /* 0x0000000c13121c25 */ /* 0x001fc8000f8e0006 */
[----:B------:R-:W-:Y:S02]  /*0d90*/  @P1 IMAD.IADD R17, R19, 0x1, R17 ;  /* 0x0000000113111824 */ /* 0x000fe400078e0211 */
[----:B-1----:R-:W-:-:S04]  /*0da0*/  @!P1 IMAD.WIDE.U32 R8, R6, R11, R8 ;  /* 0x0000000b06089225 */ /* 0x002fc800078e0008 */
[----:B------:R-:W-:Y:S02]  /*0db0*/  @!P1 IMAD.MOV.U32 R18, RZ, RZ, R8 ;  /* 0x000000ffff129224 */ /* 0x000fe400078e0008 */
[----:B------:R-:W-:Y:S02]  /*0dc0*/  @!P1 IMAD.MOV.U32 R17, RZ, RZ, R9 ;  /* 0x000000ffff119224 */ /* 0x000fe400078e0009 */
[----:B--2---:R-:W-:-:S04]  /*0dd0*/  IMAD.WIDE.U32 R12, R2, UR4, RZ ;  /* 0x00000004020c7c25 */ /* 0x004fc8000f8e00ff */
[----:B------:R-:W-:Y:S01]  /*0de0*/  IMAD R23, R2, UR5, RZ ;  /* 0x0000000502177c24 */ /* 0x000fe2000f8e02ff */
[----:B------:R0:W-:Y:S03]  /*0df0*/  STL.64 [R1], R12 ;  /* 0x0000000c01007387 */ /* 0x0001e60000100a00 */
[----:B------:R-:W-:Y:S01]  /*0e00*/  IMAD.IADD R23, R13, 0x1, R23 ;  /* 0x000000010d177824 */ /* 0x000fe200078e0217 */
[----:B------:R-:W-:Y:S06]  /*0e10*/  @P0 BRA `(.L_x_11) ;  /* 0x0000000000200947 */ /* 0x000fec0003800000 */
[----:B------:R-:W-:Y:S01]  /*0e20*/  UISETP.GE.U32.AND UP0, UPT, UR40, 0x5, UPT ;  /* 0x000000052800788c */ /* 0x000fe2000bf06070 */
[----:B------:R-:W-:Y:S01]  /*0e30*/  IADD3 R18, P0, R18, R12, RZ ;  /* 0x0000000c12127210 */ /* 0x000fe20007f1e0ff */
[----:B------:R-:W-:Y:S01]  /*0e40*/  UIMAD.WIDE.U32 UR4, UR40, -0x33333333, URZ ;  /* 0xcccccccd280478a5 */ /* 0x000fe2000f8e003f */
[----:B------:R-:W-:-:S03]  /*0e50*/  UMOV UR39, URZ ;  /* 0x0000003f00277c82 */ /* 0x000fc60008000000 */
[----:B------:R-:W-:Y:S01]  /*0e60*/  USHF.R.U32.HI UR4, URZ, 0x2, UR5 ;  /* 0x000000023f047899 */ /* 0x000fe20008011605 */
[----:B------:R-:W-:-:S03]  /*0e70*/  IMAD.X R17, R23, 0x1, R17, P0 ;  /* 0x0000000117117824 */ /* 0x000fc600000e0611 */
[----:B------:R-:W-:Y:S02]  /*0e80*/  UIMAD UR38, UR4, -0x5, UR40 ;  /* 0xfffffffb042678a4 */ /* 0x000fe4000f8e0228 */
[----:B------:R-:W-:-:S12]  /*0e90*/  @UP0 ULOP3.LUT UR39, UR4, 0x1, URZ, 0xc0, !UPT ;  /* 0x0000000104270892 */ /* 0x000fd8000f8ec03f */
.L_x_11:
[----:B------:R-:W-:Y:S01]  /*0ea0*/  ISETP.GE.U32.AND P0, PT, R18, UR8, PT ;  /* 0x0000000812007c0c */ /* 0x000fe2000bf06070 */
[----:B------:R-:W-:Y:S01]  /*0eb0*/  IMAD.MOV.U32 R19, RZ, RZ, -0x1 ;  /* 0xffffffffff137424 */ /* 0x000fe200078e00ff */
[----:B------:R-:W-:Y:S01]  /*0ec0*/  PRMT R8, RZ, 0x7610, R8 ;  /* 0x00007610ff087816 */ /* 0x000fe20000000008 */
[----:B------:R-:W-:Y:S01]  /*0ed0*/  IMAD.MOV.U32 R22, RZ, RZ, -0x1 ;  /* 0xffffffffff167424 */ /* 0x000fe200078e00ff */
[----:B------:R-:W-:Y:S01]  /*0ee0*/  ISETP.GE.U32.AND.EX P0, PT, R17, UR9, PT, P0 ;  /* 0x0000000911007c0c */ /* 0x000fe2000bf06100 */
[----:B------:R-:W-:-:S12]  /*0ef0*/  IMAD.MOV.U32 R2, RZ, RZ, -0x1 ;  /* 0xffffffffff027424 */ /* 0x000fd800078e00ff */
[----:B------:R-:W-:Y:S05]  /*0f00*/  @P0 BRA `(.L_x_12) ;  /* 0x00000004002c0947 */ /* 0x000fea0003800000 */
[----:B------:R-:W1:Y:S01]  /*0f10*/  LDC.64 R26, c[0x0][0x628] ;  /* 0x00018a00ff1a7b82 */ /* 0x000e620000000a00 */
[----:B------:R-:W-:Y:S02]  /*0f20*/  IMAD.MOV.U32 R8, RZ, RZ, R18 ;  /* 0x000000ffff087224 */ /* 0x000fe400078e0012 */
[----:B------:R-:W-:-:S05]  /*0f30*/  IMAD.MOV.U32 R9, RZ, RZ, R17 ;  /* 0x000000ffff097224 */ /* 0x000fca00078e0011 */
[----:B------:R-:W2:Y:S08]  /*0f40*/  LDC R2, c[0x0][0x630] ;  /* 0x00018c00ff027b82 */ /* 0x000eb00000000800 */
[----:B------:R-:W3:Y:S01]  /*0f50*/  LDC.64 R28, c[0x0][0x620] ;  /* 0x00018800ff1c7b82 */ /* 0x000ee20000000a00 */
[----:B-1----:R-:W-:-:S04]  /*0f60*/  ISETP.NE.U32.AND P0, PT, R26, RZ, PT ;  /* 0x000000ff1a00720c */ /* 0x002fc80003f05070 */
[----:B------:R-:W-:-:S13]  /*0f70*/  ISETP.NE.AND.EX P0, PT, R27, RZ, PT, P0 ;  /* 0x000000ff1b00720c */ /* 0x000fda0003f05300 */
[----:B--23--:R-:W-:Y:S05]  /*0f80*/  @!P0 BRA `(.L_x_13) ;  /* 0x0000000000288947 */ /* 0x00cfea0003800000 */
[----:B0-----:R-:W0:Y:S02]  /*0f90*/  LDC R13, c[0x0][0x634] ;  /* 0x00018d00ff0d7b82 */ /* 0x001e240000000800 */
[----:B0-----:R-:W-:-:S05]  /*0fa0*/  IADD3 R13, P0, R18, R13, RZ ;  /* 0x0000000d120d7210 */ /* 0x001fca0007f1e0ff */
[----:B------:R-:W-:-:S04]  /*0fb0*/  IMAD.X R15, RZ, RZ, R17, P0 ;  /* 0x000000ffff0f7224 */ /* 0x000fc800000e0611 */
[----:B------:R-:W-:-:S04]  /*0fc0*/  IMAD.WIDE.U32 R8, R15, R26, RZ ;  /* 0x0000001a0f087225 */ /* 0x000fc800078e00ff */
[----:B------:R-:W-:-:S04]  /*0fd0*/  IMAD.WIDE.U32 R10, P0, R13, R27, R8 ;  /* 0x0000001b0d0a7225 */ /* 0x000fc80007800008 */
[----:B------:R-:W-:-:S04]  /*0fe0*/  IMAD.WIDE.U32 R8, R13, R26, RZ ;  /* 0x0000001a0d087225 */ /* 0x000fc800078e00ff */
[----:B------:R-:W-:Y:S01]  /*0ff0*/  IMAD.X R13, RZ, RZ, RZ, P0 ;  /* 0x000000ffff0d7224 */ /* 0x000fe200000e06ff */
[----:B------:R-:W-:Y:S01]  /*1000*/  IADD3 RZ, P0, R9, R10, RZ ;  /* 0x0000000a09ff7210 */ /* 0x000fe20007f1e0ff */
[----:B------:R-:W-:-:S04]  /*1010*/  IMAD.MOV.U32 R12, RZ, RZ, R11 ;  /* 0x000000ffff0c7224 */ /* 0x000fc800078e000b */
[----:B------:R-:W-:-:S08]  /*1020*/  IMAD.WIDE.U32.X R8, R15, R27, R12, P0 ;  /* 0x0000001b0f087225 */ /* 0x000fd000000e040c */
.L_x_13:
[----:B------:R-:W1:Y:S01]  /*1030*/  LDC.64 R32, c[0x0][0x640] ;  /* 0x00019000ff207b82 */ /* 0x000e620000000a00 */
[-C--:B------:R-:W-:Y:S01]  /*1040*/  SHF.R.U64 R30, R8, R2.reuse, R9 ;  /* 0x00000002081e7219 */ /* 0x080fe20000001209 */
[----:B------:R-:W-:Y:S01]  /*1050*/  IMAD.MOV.U32 R19, RZ, RZ, R17 ;  /* 0x000000ffff137224 */ /* 0x000fe200078e0011 */
[----:B------:R-:W-:Y:S01]  /*1060*/  SHF.R.U32.HI R2, RZ, R2, R9 ;  /* 0x00000002ff027219 */ /* 0x000fe20000011609 */
[----:B------:R-:W-:Y:S01]  /*1070*/  IMAD.MOV.U32 R26, RZ, RZ, 0x1 ;  /* 0x00000001ff1a7424 */ /* 0x000fe200078e00ff */
[----:B------:R-:W-:-:S03]  /*1080*/  IADD3 R11, P0, RZ, -R30, RZ ;  /* 0x8000001eff0b7210 */ /* 0x000fc60007f1e0ff */
[----:B------:R-:W2:Y:S02]  /*1090*/  LDC R10, c[0x0][0x618] ;  /* 0x00018600ff0a7b82 */ /* 0x000ea40000000800 */
[----:B------:R-:W-:-:S04]  /*10a0*/  IMAD.X R9, RZ, RZ, ~R2, P0 ;  /* 0x000000ffff097224 */ /* 0x000fc800000e0e02 */
[-C--:B------:R-:W-:Y:S02]  /*10b0*/  IMAD R2, R9, R28.reuse, RZ ;  /* 0x0000001c09027224 */ /* 0x080fe400078e02ff */
[----:B0-----:R-:W0:Y:S01]  /*10c0*/  LDC R13, c[0x0][0x608] ;  /* 0x00018200ff0d7b82 */ /* 0x001e220000000800 */
[----:B------:R-:W-:-:S04]  /*10d0*/  IMAD.WIDE.U32 R8, R11, R28, R18 ;  /* 0x0000001c0b087225 */ /* 0x000fc800078e0012 */
[----:B------:R-:W-:Y:S02]  /*10e0*/  IMAD R11, R11, R29, R2 ;  /* 0x0000001d0b0b7224 */ /* 0x000fe400078e0202 */
[----:B------:R-:W-:Y:S01]  /*10f0*/  IMAD.MOV.U32 R2, RZ, RZ, -0x1 ;  /* 0xffffffffff027424 */ /* 0x000fe200078e00ff */
[----:B------:R-:W3:Y:S01]  /*1100*/  LDC R31, c[0x0][0x658] ;  /* 0x00019600ff1f7b82 */ /* 0x000ee20000000800 */
[----:B------:R-:W-:Y:S01]  /*1110*/  IMAD.IADD R9, R9, 0x1, R11 ;  /* 0x0000000109097824 */ /* 0x000fe200078e020b */
[----:B-1----:R-:W-:-:S04]  /*1120*/  ISETP.NE.U32.AND P0, PT, R32, RZ, PT ;  /* 0x000000ff2000720c */ /* 0x002fc80003f05070 */
[----:B------:R-:W-:Y:S02]  /*1130*/  ISETP.NE.AND.EX P0, PT, R33, RZ, PT, P0 ;  /* 0x000000ff2100720c */ /* 0x000fe40003f05300 */
[----:B------:R-:W1:Y:S01]  /*1140*/  LDC R29, c[0x0][0x600] ;  /* 0x00018000ff1d7b82 */ /* 0x000e620000000800 */
[-CC-:B--2---:R-:W-:Y:S02]  /*1150*/  SHF.R.U64 R27, R8, R10.reuse, R9.reuse ;  /* 0x0000000a081b7219 */ /* 0x184fe40000001209 */
[----:B------:R-:W-:-:S05]  /*1160*/  SHF.R.U32.HI R8, RZ, R10, R9 ;  /* 0x0000000aff087219 */ /* 0x000fca0000011609 */
[----:B------:R-:W2:Y:S01]  /*1170*/  LDC R22, c[0x0][0x648] ;  /* 0x00019200ff167b82 */ /* 0x000ea20000000800 */
[-CC-:B0-----:R-:W-:Y:S02]  /*1180*/  SHF.R.U64 R34, R27, R13.reuse, R8.reuse ;  /* 0x0000000d1b227219 */ /* 0x181fe40000001208 */
[----:B------:R-:W-:-:S05]  /*1190*/  SHF.R.U32.HI R8, RZ, R13, R8 ;  /* 0x0000000dff087219 */ /* 0x000fca0000011608 */
[----:B------:R-:W0:Y:S01]  /*11a0*/  LDC R24, c[0x0][0x638] ;  /* 0x00018e00ff187b82 */ /* 0x000e220000000800 */
[-CC-:B---3--:R-:W-:Y:S02]  /*11b0*/  SHF.R.U64 R36, R34, R31.reuse, R8.reuse ;  /* 0x0000001f22247219 */ /* 0x188fe40000001208 */
[-C--:B------:R-:W-:Y:S02]  /*11c0*/  SHF.L.U32 R2, R2, R31.reuse, RZ ;  /* 0x0000001f02027219 */ /* 0x080fe400000006ff */
[----:B------:R-:W-:Y:S01]  /*11d0*/  SHF.R.U32.HI R9, RZ, R31, R8 ;  /* 0x0000001fff097219 */ /* 0x000fe20000011608 */
[----:B------:R-:W-:Y:S01]  /*11e0*/  IMAD.MOV.U32 R8, RZ, RZ, R36 ;  /* 0x000000ffff087224 */ /* 0x000fe200078e0024 */
[----:B------:R-:W-:Y:S01]  /*11f0*/  LOP3.LUT R15, RZ, R2, RZ, 0x33, !PT ;  /* 0x00000002ff0f7212 */ /* 0x000fe200078e33ff */
[----:B------:R-:W3:Y:S01]  /*1200*/  LDC R28, c[0x0][0x610] ;  /* 0x00018400ff1c7b82 */ /* 0x000ee20000000800 */
[----:B------:R-:W-:Y:S05]  /*1210*/  @!P0 BRA `(.L_x_14) ;  /* 0x0000000000288947 */ /* 0x000fea0003800000 */
[----:B------:R-:W4:Y:S02]  /*1220*/  LDC R13, c[0x0][0x64c] ;  /* 0x00019300ff0d7b82 */ /* 0x000f240000000800 */
[----:B----4-:R-:W-:-:S05]  /*1230*/  IADD3 R13, P0, R36, R13, RZ ;  /* 0x0000000d240d7210 */ /* 0x010fca0007f1e0ff */
        /* <DEDUP_REMOVED lines=8> */
.L_x_14:
[----:B--2---:R-:W-:Y:S01]  /*12c0*/  SHF.R.U64 R7, R8, R22, R9 ;  /* 0x0000001608077219 */ /* 0x004fe20000001209 */
[----:B-1----:R-:W-:Y:S01]  /*12d0*/  VIADD R8, R29, 0xffffffff ;  /* 0xffffffff1d087836 */ /* 0x002fe20000000000 */
[----:B------:R-:W-:Y:S01]  /*12e0*/  SHF.L.U32 R2, R26, R31, RZ ;  /* 0x0000001f1a027219 */ /* 0x000fe200000006ff */
[----:B------:R-:W-:Y:S01]  /*12f0*/  @P1 IMAD R21, R25, R20, R6 ;  /* 0x0000001419151224 */ /* 0x000fe200078e0206 */
[----:B------:R-:W-:Y:S01]  /*1300*/  LOP3.LUT R15, R34, R15, RZ, 0xc0, !PT ;  /* 0x0000000f220f7212 */ /* 0x000fe200078ec0ff */
[----:B------:R-:W-:Y:S01]  /*1310*/  IMAD.MOV R9, RZ, RZ, -R7 ;  /* 0x000000ffff097224 */ /* 0x000fe200078e0a07 */
[----:B------:R-:W-:-:S03]  /*1320*/  LOP3.LUT R8, R27, R8, RZ, 0xc0, !PT ;  /* 0x000000081b087212 */ /* 0x000fc600078ec0ff */
[----:B------:R-:W-:Y:S02]  /*1330*/  IMAD R6, R2, R7, R15 ;  /* 0x0000000702067224 */ /* 0x000fe400078e020f */
[----:B0-----:R-:W-:Y:S02]  /*1340*/  IMAD R2, R9, R24, R36 ;  /* 0x0000001809027224 */ /* 0x001fe400078e0224 */
[----:B---3--:R-:W-:Y:S02]  /*1350*/  IMAD R19, R6, R28, R21 ;  /* 0x0000001c06137224 */ /* 0x008fe400078e0215 */
[----:B------:R-:W-:Y:S02]  /*1360*/  IMAD R2, R2, R29, R8 ;  /* 0x0000001d02027224 */ /* 0x000fe400078e0208 */
[----:B------:R-:W-:-:S03]  /*1370*/  IMAD.MOV.U32 R6, RZ, RZ, 0x1 ;  /* 0x00000001ff067424 */ /* 0x000fc600078e00ff */
[----:B------:R-:W-:Y:S02]  /*1380*/  SEL R22, R2, R19, !P1 ;  /* 0x0000001302167207 */ /* 0x000fe40004800000 */
[----:B------:R-:W-:Y:S01]  /*1390*/  SEL R19, R19, R2, !P1 ;  /* 0x0000000213137207 */ /* 0x000fe20004800000 */
[----:B------:R-:W-:Y:S01]  /*13a0*/  IMAD.MOV.U32 R2, RZ, RZ, R30 ;  /* 0x000000ffff027224 */ /* 0x000fe200078e001e */
[----:B------:R-:W-:-:S07]  /*13b0*/  PRMT R8, R6, 0x7610, R8 ;  /* 0x0000761006087816 */ /* 0x000fce0000000008 */
.L_x_12:
[----:B------:R-:W-:Y:S05]  /*13c0*/  @!P2 BRA `(.L_x_15) ;  /* 0x00000000000ca947 */ /* 0x000fea0003800000 */
[----:B------:R-:W-:Y:S01]  /*13d0*/  UCGABAR_WAIT ;  /* 0x0000000000007dc7 */ /* 0x000fe20008000000 */
[----:B------:R-:W-:Y:S01]  /*13e0*/  CCTL.IVALL ;  /* 0x00000000ff00798f */ /* 0x000fe20002000000 */
[----:B------:R-:W-:Y:S05]  /*13f0*/  BRA `(.L_x_16) ;  /* 0x0000000000047947 */ /* 0x000fea0003800000 */
.L_x_15:
[----:B------:R-:W-:Y:S06]  /*1400*/  BAR.SYNC.DEFER_BLOCKING 0x0 ;  /* 0x0000000000007b1d */ /* 0x000fec0000010000 */
.L_x_16:
[----:B------:R-:W-:Y:S05]  /*1410*/  @!P3 BRA `(.L_x_17) ;  /* 0x00000090008cb947 */ /* 0x000fea0003800000 */
[----:B------:R-:W-:-:S13]  /*1420*/  ISETP.GT.U32.AND P0, PT, R35, 0x1, PT ;  /* 0x000000012300780c */ /* 0x000fda0003f04070 */
[----:B------:R-:W-:Y:S05]  /*1430*/  @P0 EXIT ;  /* 0x000000000000094d */ /* 0x000fea0003800000 */
.L_x_18:
[----:B------:R-:W-:-:S08]  /*1440*/  NOP ;  /* 0x0000000000007918 */ /* 0x000fd00000000000 */
[----:B------:R-:W1:Y:S02]  /*1450*/  USETMAXREG.TRY_ALLOC.CTAPOOL UP0, 0xe8 ;  /* 0x000000e8000079c8 */ /* 0x000e640008000600 */
[----:B-1----:R-:W-:-:S13]  /*1460*/  PLOP3.LUT P0, PT, PT, PT, UP0, 0x80, 0x0 ;  /* 0x000000000000781c */ /* 0x002fda0003f0f008 */
[----:B------:R-:W-:Y:S05]  /*1470*/  @!P0 BRA `(.L_x_18) ;  /* 0xfffffffc00f08947 */ /* 0x000fea000383ffff */
[----:B------:R-:W-:-:S13]  /*1480*/  LOP3.LUT P0, RZ, R8, 0xff, RZ, 0xc0, !PT ;  /* 0x000000ff08ff7812 */ /* 0x000fda000780c0ff */
[----:B------:R-:W-:Y:S05]  /*1490*/  @!P0 EXIT ;  /* 0x000000000000894d */ /* 0x000fea0003800000 */
[----:B------:R-:W1:Y:S01]  /*14a0*/  S2UR UR4, SR_CgaCtaId ;  /* 0x00000000000479c3 */ /* 0x000e620000008800 */
[----:B------:R-:W-:Y:S01]  /*14b0*/  VIADD R14, R14, 0xffffffff ;  /* 0xffffffff0e0e7836 */ /* 0x000fe20000000000 */
[CC--:B------:R-:W-:Y:S01]  /*14c0*/  LEA.HI R4, R0.reuse, R3.reuse, RZ, 0x2 ;  /* 0x0000000300047211 */ /* 0x0c0fe200078f10ff */
[----:B------:R-:W-:Y:S01]  /*14d0*/  UMOV UR41, 0x400 ;  /* 0x0000040000297882 */ /* 0x000fe20000000000 */
[----:B------:R-:W-:Y:S01]  /*14e0*/  LEA.HI R0, R0, R3, RZ, 0x5 ;  /* 0x0000000300007211 */ /* 0x000fe200078f28ff */
[----:B------:R-:W-:Y:S01]  /*14f0*/  UISETP.LT.AND UP0, UPT, UR40, 0x1, UPT ;  /* 0x000000012800788c */ /* 0x000fe2000bf01270 */
[----:B------:R-:W-:Y:S01]  /*1500*/  R2UR UR42, R14 ;  /* 0x000000000e2a72ca */ /* 0x000fe200000e0000 */
[----:B------:R-:W-:Y:S01]  /*1510*/  USHF.L.U32 UR44, UR40, 0x1, URZ ;  /* 0x00000001282c7899 */ /* 0x000fe2000800063f */
[--C-:B------:R-:W-:Y:S01]  /*1520*/  SHF.R.S32.HI R156, RZ, 0x2, R4.reuse ;  /* 0x00000002ff9c7819 */ /* 0x100fe20000011404 */
[----:B------:R-:W-:Y:S01]  /*1530*/  USEL UR43, UR40, 0x1, UP0 ;  /* 0x00000001282b7887 */ /* 0x000fe20008000000 */
[----:B------:R-:W-:-:S02]  /*1540*/  SHF.R.S32.HI R5, RZ, 0x1f, R4 ;  /* 0x0000001fff057819 */ /* 0x000fc40000011404 */
[----:B------:R-:W-:Y:S01]  /*1550*/  LOP3.LUT R158, R4, 0xfffffffc, RZ, 0xc0, !PT ;  /* 0xfffffffc049e7812 */ /* 0x000fe200078ec0ff */
[----:B------:R-:W-:Y:S01]  /*1560*/  UIADD3 UR43, -UR43, UR40, URZ ;  /* 0x000000282b2b7290 */ /* 0x000fe2000fffe13f */
[----:B------:R-:W-:Y:S02]  /*1570*/  LEA.HI R5, R5, R156, RZ, 0x3 ;  /* 0x0000009c05057211 */ /* 0x000fe400078f18ff */
[----:B------:R-:W-:Y:S01]  /*1580*/  ISETP.NE.AND P0, PT, R14, RZ, PT ;  /* 0x000000ff0e00720c */ /* 0x000fe20003f05270 */
[----:B------:R-:W-:Y:S01]  /*1590*/  IMAD.IADD R158, R3, 0x1, -R158 ;  /* 0x00000001039e7824 */ /* 0x000fe200078e0a9e */
[----:B------:R-:W-:Y:S01]  /*15a0*/  LOP3.LUT R5, R5, 0xfffffff8, RZ, 0xc0, !PT ;  /* 0xfffffff805057812 */ /* 0x000fe200078ec0ff */
[----:B------:R-:W-:Y:S01]  /*15b0*/  USHF.L.U32 UR42, UR42, 0x3, URZ ;  /* 0x000000032a2a7899 */ /* 0x000fe2000800063f */
[----:B------:R-:W-:Y:S02]  /*15c0*/  LOP3.LUT R174, R16, 0x1, RZ, 0xfc, !PT ;  /* 0x0000000110ae7812 */ /* 0x000fe400078efcff */
[----:B------:R-:W-:Y:S01]  /*15d0*/  SEL R175, RZ, 0x1, P0 ;  /* 0x00000001ffaf7807 */ /* 0x000fe20000000000 */
[----:B------:R-:W-:Y:S01]  /*15e0*/  IMAD.IADD R156, R156, 0x1, -R5 ;  /* 0x000000019c9c7824 */ /* 0x000fe200078e0a05 */
[----:B-1----:R-:W-:Y:S01]  /*15f0*/  ULEA UR41, UR4, UR41, 0x18 ;  /* 0x0000002904297291 */ /* 0x002fe2000f8ec03f */
[----:B------:R-:W-:Y:S01]  /*1600*/  SHF.R.S32.HI R5, RZ, 0x5, R0 ;  /* 0x00000005ff057819 */ /* 0x000fe20000011400 */
[----:B------:R-:W-:Y:S01]  /*1610*/  IMAD.U32 R160, RZ, RZ, UR42 ;  /* 0x0000002affa07e24 */ /* 0x000fe2000f8e00ff */
[----:B------:R-:W-:Y:S01]  /*1620*/  ULDC UR4, c[0x0][0x284] ;  /* 0x0000a10000047ab9 */ /* 0x000fe20000000800 */
[----:B------:R-:W-:Y:S01]  /*1630*/  UIADD3 UR45, UR41, 0x60, URZ ;  /* 0x00000060292d7890 */ /* 0x000fe2000fffe03f */
[--C-:B------:R-:W-:Y:S01]  /*1640*/  SHF.R.S32.HI R157, RZ, 0x1f, R156.reuse ;  /* 0x0000001fff9d7819 */ /* 0x100fe2000001149c */
[----:B------:R-:W-:Y:S01]  /*1650*/  IMAD R163, R5, -0x10, -R156 ;  /* 0xfffffff005a37824 */ /* 0x000fe200078e0a9c */
[----:B------:R-:W-:-:S02]  /*1660*/  LOP3.LUT R162, R160, 0x8, RZ, 0xc0, !PT ;  /* 0x00000008a0a27812 */ /* 0x000fc400078ec0ff */
[----:B------:R-:W-:Y:S01]  /*1670*/  LOP3.LUT R160, R160, 0x8, RZ, 0xc, !PT ;  /* 0x00000008a0a07812 */ /* 0x000fe200078e0cff */
[----:B------:R-:W-:Y:S01]  /*1680*/  IMAD.U32 R159, RZ, RZ, UR45 ;  /* 0x0000002dff9f7e24 */ /* 0x000fe2000f8e00ff */
[----:B------:R-:W-:Y:S01]  /*1690*/  LOP3.LUT R162, R162, 0x18, RZ, 0x3c, !PT ;  /* 0x00000018a2a27812 */ /* 0x000fe200078e3cff */
[----:B------:R-:W-:-:S04]  /*16a0*/  IMAD.WIDE R156, R5, 0x10, R156 ;  /* 0x00000010059c7825 */ /* 0x000fc800078e029c */
[----:B------:R-:W-:Y:S02]  /*16b0*/  VIADD R161, R159, UR42 ;  /* 0x0000002a9fa17c36 */ /* 0x000fe40008000000 */
[----:B------:R-:W-:-:S07]  /*16c0*/  VIADD R163, R163, UR4 ;  /* 0x00000004a3a37c36 */ /* 0x000fce0008000000 */
.L_x_294:
[----:B------:R-:W-:Y:S01]  /*16d0*/  SHF.L.U32 R0, R175, 0x1f, RZ ;  /* 0x0000001faf007819 */ /* 0x000fe200000006ff */
[----:B------:R-:W-:Y:S02]  /*16e0*/  ULDC UR4, c[0x0][0x28c] ;  /* 0x0000a30000047ab9 */ /* 0x000fe40000000800 */
[----:B------:R-:W-:Y:S01]  /*16f0*/  ISETP.LT.AND P1, PT, RZ, UR4, PT ;  /* 0x00000004ff007c0c */ /* 0x000fe2000bf21270 */
[----:B------:R-:W1:Y:S02]  /*1700*/  SYNCS.PHASECHK.TRANS64.TRYWAIT P0, [R159+UR42], R0 ;  /* 0x000000009f0075a7 */ /* 0x000e64000800016a */
[----:B-1-34-:R-:W-:Y:S10]  /*1710*/  @!P0 BRA `(.L_x_19) ;  /* 0x000000a000588947 */ /* 0x01aff40003800000 */
.L_x_317:
[----:B------:R-:W-:Y:S05]  /*1720*/  @P1 BRA `(.L_x_20) ;  /* 0x0000000000401947 */ /* 0x000fea0003800000 */
[----:B-1----:R-:W-:Y:S01]  /*1730*/  MOV R0, 0x0 ;  /* 0x0000000000007802 */ /* 0x002fe20000000f00 */
[----:B------:R-:W-:Y:S01]  /*1740*/  ULDC.64 UR4, c[0x4][0x68] ;  /* 0x01001a0000047ab9 */ /* 0x000fe20000000a00 */
[----:B------:R-:W-:Y:S01]  /*1750*/  ULDC.64 UR6, c[0x4][0x8] ;  /* 0x0100020000067ab9 */ /* 0x000fe20000000a00 */
[----:B------:R-:W-:Y:S01]  /*1760*/  IMAD.U32 R4, RZ, RZ, UR4 ;  /* 0x00000004ff047e24 */ /* 0x000fe2000f8e00ff */
[----:B------:R1:W2:Y:S01]  /*1770*/  LDC.64 R14, c[0x4][R0] ;  /* 0x01000000000e7b82 */ /* 0x0002a20000000a00 */
[----:B------:R-:W-:Y:S01]  /*1780*/  IMAD.U32 R5, RZ, RZ, UR5 ;  /* 0x00000005ff057e24 */ /* 0x000fe2000f8e00ff */
[----:B------:R-:W-:Y:S01]  /*1790*/  ULDC.64 UR4, c[0x4][0x70] ;  /* 0x01001c0000047ab9 */ /* 0x000fe20000000a00 */
[----:B------:R-:W-:Y:S02]  /*17a0*/  IMAD.U32 R10, RZ, RZ, UR6 ;  /* 0x00000006ff0a7e24 */ /* 0x000fe4000f8e00ff */
[----:B------:R-:W-:Y:S02]  /*17b0*/  IMAD.U32 R6, RZ, RZ, UR4 ;  /* 0x00000004ff067e24 */ /* 0x000fe4000f8e00ff */
[----:B------:R-:W-:-:S02]  /*17c0*/  IMAD.U32 R7, RZ, RZ, UR5 ;  /* 0x00000005ff077e24 */ /* 0x000fc4000f8e00ff */
[----:B------:R-:W-:Y:S02]  /*17d0*/  IMAD.U32 R11, RZ, RZ, UR7 ;  /* 0x00000007ff0b7e24 */ /* 0x000fe4000f8e00ff */
[----:B------:R-:W-:Y:S02]  /*17e0*/  IMAD.MOV.U32 R8, RZ, RZ, 0x1e1 ;  /* 0x000001e1ff087424 */ /* 0x000fe400078e00ff */
[----:B0-----:R-:W-:Y:S02]  /*17f0*/  IMAD.MOV.U32 R12, RZ, RZ, 0x1 ;  /* 0x00000001ff0c7424 */ /* 0x001fe400078e00ff */
[----:B-1----:R-:W-:-:S07]  /*1800*/  IMAD.MOV.U32 R13, RZ, RZ, RZ ;  /* 0x000000ffff0d7224 */ /* 0x002fce00078e00ff */
[----:B------:R-:W-:-:S07]  /*1810*/  LEPC R20, `(.L_x_20) ;  /* 0x000000001014794e */ /* 0x000fce0000000000 */
[----:B--2--5:R-:W-:Y:S05]  /*1820*/  CALL.ABS.NOINC R14 ;  /* 0x000000000e007343 */ /* 0x024fea0003c00000 */
.L_x_20:
[----:B------:R-:W-:-:S13]  /*1830*/  ISETP.NE.AND P0, PT, R174, 0x3, PT ;  /* 0x00000003ae00780c */ /* 0x000fda0003f05270 */
[----:B------:R-:W-:Y:S05]  /*1840*/  @!P0 BRA `(.L_x_21) ;  /* 0x0000000000048947 */ /* 0x000fea0003800000 */
[----:B------:R-:W-:Y:S01]  /*1850*/  BPT.TRAP 0x1 ;  /* 0x000000040000795c */ /* 0x000fe20000300000 */
.L_x_21:
[----:B------:R-:W-:Y:S02]  /*1860*/  IMAD.U32 R3, RZ, RZ, UR38 ;  /* 0x00000026ff037e24 */ /* 0x000fe4000f8e00ff */
[----:B-1----:R-:W-:-:S03]  /*1870*/  IMAD.U32 R0, RZ, RZ, UR39 ;  /* 0x00000027ff007e24 */ /* 0x002fc6000f8e00ff */
[----:B------:R-:W-:Y:S02]  /*1880*/  LEA R3, R3, UR41, 0x3 ;  /* 0x0000002903037c11 */ /* 0x000fe4000f8e18ff */
[----:B------:R-:W-:-:S04]  /*1890*/  SHF.L.U32 R0, R0, 0x1f, RZ ;  /* 0x0000001f00007819 */ /* 0x000fc800000006ff */
[----:B------:R1:W2:Y:S01]  /*18a0*/  SYNCS.PHASECHK.TRANS64.TRYWAIT P1, [R3+URZ], R0 ;  /* 0x00000000030075a7 */ /* 0x0002a2000802017f */
[----:B------:R-:W-:Y:S05]  /*18b0*/  @!P0 BRA `(.L_x_22) ;  /* 0x0000000000048947 */ /* 0x000fea0003800000 */
[----:B------:R-:W-:Y:S01]  /*18c0*/  BPT.TRAP 0x1 ;  /* 0x000000040000795c */ /* 0x000fe20000300000 */
.L_x_22:
[----:B------:R-:W-:-:S05]  /*18d0*/  IMAD.U32 R4, RZ, RZ, UR43 ;  /* 0x0000002bff047e24 */ /* 0x000fca000f8e00ff */
[----:B------:R-:W-:Y:S01]  /*18e0*/  ISETP.GE.AND P2, PT, R4, 0x1, PT ;  /* 0x000000010400780c */ /* 0x000fe20003f46270 */
[----:B--2---:R-:W-:-:S12]  /*18f0*/  @P1 BRA `(.L_x_23) ;  /* 0x0000000000081947 */ /* 0x004fd80003800000 */
[----:B------:R-:W2:Y:S02]  /*1900*/  SYNCS.PHASECHK.TRANS64.TRYWAIT P1, [R3+URZ], R0 ;  /* 0x00000000030075a7 */ /* 0x000ea4000802017f */
[----:B--2---:R-:W-:Y:S05]  /*1910*/  @!P1 BRA `(.L_x_24) ;  /* 0x0000009c00ec9947 */ /* 0x004fea0003800000 */
.L_x_23:
[----:B------:R-:W-:Y:S05]  /*1920*/  WARPSYNC.ALL ;  /* 0x0000000000007948 */ /* 0x000fea0003800000 */
[----:B------:R-:W-:Y:S01]  /*1930*/  UIADD3 UR4, UR41, 0x180, URZ ;  /* 0x0000018029047890 */ /* 0x000fe2000fffe03f */
[----:B------:R-:W-:Y:S01]  /*1940*/  WARPGROUP.ARRIVE ;  /* 0x00000000000079c5 */ /* 0x000fe20000000000 */
[----:B------:R-:W-:Y:S02]  /*1950*/  UIADD3 UR5, UR41, 0xa180, URZ ;  /* 0x0000a18029057890 */ /* 0x000fe4000fffe03f */
[----:B------:R-:W-:Y:S02]  /*1960*/  USHF.R.U32.HI UR4, URZ, 0x4, UR4 ;  /* 0x000000043f047899 */ /* 0x000fe40008011604 */
[----:B------:R-:W-:-:S02]  /*1970*/  USHF.R.U32.HI UR5, URZ, 0x4, UR5 ;  /* 0x000000043f057899 */ /* 0x000fc40008011605 */
[----:B------:R-:W-:Y:S02]  /*1980*/  ULOP3.LUT UR4, UR4, 0x3fff, URZ, 0xc0, !UPT ;  /* 0x00003fff04047892 */ /* 0x000fe4000f8ec03f */
[----:B------:R-:W-:Y:S02]  /*1990*/  ULOP3.LUT UR5, UR5, 0x3fff, URZ, 0xc0, !UPT ;  /* 0x00003fff05057892 */ /* 0x000fe4000f8ec03f */
[----:B------:R-:W-:Y:S02]  /*19a0*/  ULOP3.LUT UR8, UR4, 0x10000, URZ, 0xfc, !UPT ;  /* 0x0001000004087892 */ /* 0x000fe4000f8efc3f */
[----:B------:R-:W-:Y:S02]  /*19b0*/  ULOP3.LUT UR9, UR5, 0x10000, URZ, 0xfc, !UPT ;  /* 0x0001000005097892 */ /* 0x000fe4000f8efc3f */
[----:B------:R-:W-:Y:S02]  /*19c0*/  ULEA UR10, UR38, UR8, 0x9 ;  /* 0x00000008260a7291 */ /* 0x000fe4000f8e483f */
[----:B------:R-:W-:Y:S01]  /*19d0*/  ULEA UR11, UR38, UR9, 0xb ;  /* 0x00000009260b7291 */ /* 0x000fe2000f8e583f */
[----:B------:R-:W-:Y:S01]  /*19e0*/  UMOV UR5, 0x40000040 ;  /* 0x4000004000057882 */ /* 0x000fe20000000000 */
[----:B------:R-:W-:-:S03]  /*19f0*/  UMOV UR7, 0x40000040 ;  /* 0x4000004000077882 */ /* 0x000fc60000000000 */
[----:B------:R-:W-:Y:S02]  /*1a00*/  UMOV UR4, UR10 ;  /* 0x0000000a00047c82 */ /* 0x000fe40008000000 */
[----:B------:R-:W-:Y:S02]  /*1a10*/  UMOV UR6, UR11 ;  /* 0x0000000b00067c82 */ /* 0x000fe40008000000 */
[----:B------:R-:W-:Y:S01]  /*1a20*/  HGMMA.64x256x16.F32 R24, gdesc[UR4], RZ, !UPT, gsb0 ;  /* 0x03e00000041879f0 */ /* 0x000fe2000c0008ff */
[----:B------:R-:W-:Y:S02]  /*1a30*/  UIADD3 UR4, UR10, 0x2, URZ ;  /* 0x000000020a047890 */ /* 0x000fe4000fffe03f */
[----:B------:R-:W-:Y:S01]  /*1a40*/  UIADD3 UR6, UR11, 0x2, URZ ;  /* 0x000000020b067890 */ /* 0x000fe2000fffe03f */
[----:B------:R-:W-:Y:S01]  /*1a50*/  UMOV UR5, 0x40000040 ;  /* 0x4000004000057882 */ /* 0x000fe20000000000 */
[----:B------:R-:W-:Y:S01]  /*1a60*/  UMOV UR7, 0x40000040 ;  /* 0x4000004000077882 */ /* 0x000fe20000000000 */
[----:B------:R-:W-:-:S02]  /*1a70*/  WARPGROUP.DEPBAR.LE gsb0, 0x0 ;  /* 0x00008000000079c5 */ /* 0x000fc40000010000 */
[----:B------:R-:W-:-:S15]  /*1a80*/  WARPGROUP.ARRIVE ;  /* 0x00000000000079c5 */ /* 0x000fde0000000000 */
[----:B------:R-:W-:-:S05]  /*1a90*/  NOP ;  /* 0x0000000000007918 */ /* 0x000fca0000000000 */
[----:B------:R-:W-:Y:S01]  /*1aa0*/  HGMMA.64x256x16.F32 R24, gdesc[UR4], R24, gsb0 ;  /* 0x03e00000041879f0 */ /* 0x000fe20008000818 */
[----:B------:R-:W-:Y:S02]  /*1ab0*/  UIADD3 UR4, UR10, 0x4, URZ ;  /* 0x000000040a047890 */ /* 0x000fe4000fffe03f */
[----:B------:R-:W-:Y:S01]  /*1ac0*/  UIADD3 UR6, UR11, 0x4, URZ ;  /* 0x000000040b067890 */ /* 0x000fe2000fffe03f */
[----:B------:R-:W-:Y:S01]  /*1ad0*/  UMOV UR5, 0x40000040 ;  /* 0x4000004000057882 */ /* 0x000fe20000000000 */
[----:B------:R-:W-:Y:S01]  /*1ae0*/  UMOV UR7, 0x40000040 ;  /* 0x4000004000077882 */ /* 0x000fe20000000000 */
[----:B------:R-:W-:Y:S02]  /*1af0*/  WARPGROUP.DEPBAR.LE gsb0, 0x0 ;  /* 0x00008000000079c5 */ /* 0x000fe40000010000 */
        /* <DEDUP_REMOVED lines=10> */
[----:B------:R-:W-:Y:S03]  /*1ba0*/  HGMMA.64x256x16.F32 R24, gdesc[UR4], R24, gsb0 ;  /* 0x03e00000041879f0 */ /* 0x000fe60008000818 */
[----:B------:R-:W-:Y:S02]  /*1bb0*/  WARPGROUP.DEPBAR.LE gsb0, 0x0 ;  /* 0x00008000000079c5 */ /* 0x000fe40000010000 */
[----:B------:R-:W-:Y:S05]  /*1bc0*/  @!P2 BRA `(.L_x_25) ;  /* 0x000000040020a947 */ /* 0x000fea0003800000 */
[----:B------:R-:W-:Y:S01]  /*1bd0*/  UIADD3 UR4, UR38, 0x1, URZ ;  /* 0x0000000126047890 */ /* 0x000fe2000fffe03f */
[----:B-12---:R-:W-:Y:S02]  /*1be0*/  IMAD.U32 R0, RZ, RZ, UR43 ;  /* 0x0000002bff007e24 */ /* 0x006fe4000f8e00ff */
[----:B------:R-:W-:Y:S01]  /*1bf0*/  IMAD.U32 R3, RZ, RZ, UR38 ;  /* 0x00000026ff037e24 */ /* 0x000fe2000f8e00ff */
[----:B------:R-:W-:-:S04]  /*1c00*/  UISETP.NE.AND UP0, UPT, UR4, 0x5, UPT ;  /* 0x000000050400788c */ /* 0x000fc8000bf05270 */
[----:B------:R-:W-:Y:S02]  /*1c10*/  USEL UR5, URZ, 0x1, UP0 ;  /* 0x000000013f057887 */ /* 0x000fe40008000000 */
[----:B------:R-:W-:Y:S02]  /*1c20*/  USEL UR10, UR4, URZ, UP0 ;  /* 0x0000003f040a7287 */ /* 0x000fe40008000000 */
[----:B------:R-:W-:-:S06]  /*1c30*/  ULOP3.LUT UR5, UR39, UR5, URZ, 0x3c, !UPT ;  /* 0x0000000527057292 */ /* 0x000fcc000f8e3c3f */
[----:B------:R-:W-:-:S07]  /*1c40*/  IMAD.U32 R6, RZ, RZ, UR5 ;  /* 0x00000005ff067e24 */ /* 0x000fce000f8e00ff */
.L_x_32:
[----:B------:R-:W-:Y:S05]  /*1c50*/  @!P0 BRA `(.L_x_26) ;  /* 0x0000000000048947 */ /* 0x000fea0003800000 */
[----:B------:R-:W-:Y:S01]  /*1c60*/  BPT.TRAP 0x1 ;  /* 0x000000040000795c */ /* 0x000fe20000300000 */
.L_x_26:
[----:B------:R-:W-:Y:S01]  /*1c70*/  ULEA UR4, UR10, UR41, 0x3 ;  /* 0x000000290a047291 */ /* 0x000fe2000f8e183f */
[----:B------:R-:W-:-:S08]  /*1c80*/  SHF.L.U32 R4, R6, 0x1f, RZ ;  /* 0x0000001f06047819 */ /* 0x000fd000000006ff */
[----:B------:R1:W2:Y:S01]  /*1c90*/  SYNCS.PHASECHK.TRANS64.TRYWAIT P1, [UR4], R4 ;  /* 0x00000004ff0075a7 */ /* 0x0002a20008020144 */
[----:B------:R-:W-:Y:S05]  /*1ca0*/  @!P0 BRA `(.L_x_27) ;  /* 0x0000000000048947 */ /* 0x000fea0003800000 */
[----:B------:R-:W-:Y:S01]  /*1cb0*/  BPT.TRAP 0x1 ;  /* 0x000000040000795c */ /* 0x000fe20000300000 */
.L_x_27:
[----:B--2---:R-:W-:Y:S05]  /*1cc0*/  @P1 BRA `(.L_x_28) ;  /* 0x0000000000081947 */ /* 0x004fea0003800000 */
[----:B------:R-:W2:Y:S02]  /*1cd0*/  SYNCS.PHASECHK.TRANS64.TRYWAIT P1, [UR4], R4 ;  /* 0x00000004ff0075a7 */ /* 0x000ea40008020144 */
[----:B--2---:R-:W-:Y:S05]  /*1ce0*/  @!P1 BRA `(.L_x_29) ;  /* 0x0000009c000c9947 */ /* 0x004fea0003800000 */
.L_x_28:
[----:B------:R-:W-:Y:S01]  /*1cf0*/  ULEA UR11, UR10, UR8, 0x9 ;  /* 0x000000080a0b7291 */ /* 0x000fe2000f8e483f */
[----:B------:R-:W-:Y:S01]  /*1d00*/  WARPGROUP.ARRIVE ;  /* 0x00000000000079c5 */ /* 0x000fe20000000000 */
[----:B------:R-:W-:Y:S01]  /*1d10*/  ULEA UR12, UR10, UR9, 0xb ;  /* 0x000000090a0c7291 */ /* 0x000fe2000f8e583f */
[----:B------:R-:W-:Y:S01]  /*1d20*/  UMOV UR5, 0x40000040 ;  /* 0x4000004000057882 */ /* 0x000fe20000000000 */
[----:B------:R-:W-:-:S03]  /*1d30*/  UMOV UR7, 0x40000040 ;  /* 0x4000004000077882 */ /* 0x000fc60000000000 */
[----:B------:R-:W-:Y:S02]  /*1d40*/  UMOV UR4, UR11 ;  /* 0x0000000b00047c82 */ /* 0x000fe40008000000 */
[----:B------:R-:W-:Y:S02]  /*1d50*/  UMOV UR6, UR12 ;  /* 0x0000000c00067c82 */ /* 0x000fe40008000000 */
[----:B------:R-:W-:Y:S01]  /*1d60*/  HGMMA.64x256x16.F32 R24, gdesc[UR4], R24, gsb0 ;  /* 0x03e00000041879f0 */ /* 0x000fe20008000818 */
        /* <DEDUP_REMOVED lines=26> */
[----:B------:R-:W-:Y:S01]  /*1f10*/  BPT.TRAP 0x1 ;  /* 0x000000040000795c */ /* 0x000fe20000300000 */
.L_x_30:
[----:B------:R-:W-:-:S13]  /*1f20*/  ISETP.NE.AND P1, PT, R153, RZ, PT ;  /* 0x000000ff9900720c */ /* 0x000fda0003f25270 */
[----:B-12---:R-:W-:-:S05]  /*1f30*/  @P1 LEA R4, R3, UR41, 0x3 ;  /* 0x0000002903041c11 */ /* 0x006fca000f8e18ff */
[----:B------:R-:W-:-:S05]  /*1f40*/  @P1 VIADD R5, R4, 0x28 ;  /* 0x0000002804051836 */ /* 0x000fca0000000000 */
[----:B------:R-:W-:-:S04]  /*1f50*/  @P1 PRMT R5, R152, 0x654, R5 ;  /* 0x0000065498051816 */ /* 0x000fc80000000005 */
[----:B------:R1:W-:Y:S01]  /*1f60*/  @P1 SYNCS.ARRIVE.TRANS64.RED.A1T0 RZ, [R5+URZ], RZ ;  /* 0x000000ff05ff19a7 */ /* 0x0003e2000810043f */
[----:B------:R-:W-:-:S13]  /*1f70*/  ISETP.GT.U32.AND P1, PT, R16, 0x1, PT ;  /* 0x000000011000780c */ /* 0x000fda0003f24070 */
[----:B-1----:R-:W-:Y:S05]  /*1f80*/  @P1 BRA `(.L_x_31) ;  /* 0x0000000000041947 */ /* 0x002fea0003800000 */
[----:B------:R-:W-:Y:S01]  /*1f90*/  BPT.TRAP 0x1 ;  /* 0x000000040000795c */ /* 0x000fe20000300000 */
.L_x_31:
[----:B------:R-:W-:Y:S01]  /*1fa0*/  UIADD3 UR10, UR10, 0x1, URZ ;  /* 0x000000010a0a7890 */ /* 0x000fe2000fffe03f */
[C---:B------:R-:W-:Y:S01]  /*1fb0*/  ISETP.GT.AND P2, PT, R0.reuse, 0x1, PT ;  /* 0x000000010000780c */ /* 0x040fe20003f44270 */
[----:B------:R-:W-:Y:S02]  /*1fc0*/  VIADD R3, R3, 0x1 ;  /* 0x0000000103037836 */ /* 0x000fe40000000000 */
[----:B------:R-:W-:Y:S01]  /*1fd0*/  UISETP.NE.AND UP0, UPT, UR10, 0x5, UPT ;  /* 0x000000050a00788c */ /* 0x000fe2000bf05270 */
[----:B------:R-:W-:Y:S02]  /*1fe0*/  VIADD R0, R0, 0xffffffff ;  /* 0xffffffff00007836 */ /* 0x000fe40000000000 */
[C---:B------:R-:W-:Y:S01]  /*1ff0*/  ISETP.NE.AND P1, PT, R3.reuse, 0x5, PT ;  /* 0x000000050300780c */ /* 0x040fe20003f25270 */
[----:B------:R-:W-:Y:S02]  /*2000*/  USEL UR4, URZ, 0x1, UP0 ;  /* 0x000000013f047887 */ /* 0x000fe40008000000 */
[----:B------:R-:W-:Y:S01]  /*2010*/  USEL UR10, UR10, URZ, UP0 ;  /* 0x0000003f0a0a7287 */ /* 0x000fe20008000000 */
[----:B------:R-:W-:-:S03]  /*2020*/  SEL R3, R3, RZ, P1 ;  /* 0x000000ff03037207 */ /* 0x000fc60000800000 */
[----:B------:R-:W-:Y:S01]  /*2030*/  LOP3.LUT R6, R6, UR4, RZ, 0x3c, !PT ;  /* 0x0000000406067c12 */ /* 0x000fe2000f8e3cff */
[----:B------:R-:W-:Y:S07]  /*2040*/  @P2 BRA `(.L_x_32) ;  /* 0xfffffffc00002947 */ /* 0x000fee000383ffff */
.L_x_25:
[----:B-12---:R-:W1:Y:S01]  /*2050*/  LDC R0, c[0x0][0x28c] ;  /* 0x0000a300ff007b82 */ /* 0x006e620000000800 */
[----:B------:R2:W-:Y:S01]  /*2060*/  SYNCS.ARRIVE.TRANS64.A1T0 RZ, [R160+UR45], RZ ;  /* 0x000000ffa0ff79a7 */ /* 0x0005e2000810002d */
[----:B-1----:R-:W-:-:S13]  /*2070*/  ISETP.GE.AND P1, PT, R0, 0x1, PT ;  /* 0x000000010000780c */ /* 0x002fda0003f26270 */
[----:B--2---:R-:W-:Y:S05]  /*2080*/  @!P1 BRA `(.L_x_33) ;  /* 0x0000000000449947 */ /* 0x004fea0003800000 */
[----:B------:R-:W-:Y:S05]  /*2090*/  @!P0 BRA `(.L_x_34) ;  /* 0x0000000000048947 */ /* 0x000fea0003800000 */
[----:B------:R-:W-:Y:S01]  /*20a0*/  BPT.TRAP 0x1 ;  /* 0x000000040000795c */ /* 0x000fe20000300000 */
.L_x_34:
[----:B------:R-:W-:-:S13]  /*20b0*/  ISETP.NE.AND P0, PT, R153, RZ, PT ;  /* 0x000000ff9900720c */ /* 0x000fda0003f05270 */
[----:B------:R-:W-:-:S05]  /*20c0*/  VOTEU.ANY UP0, P0 ;  /* 0x00000000003f7886 */ /* 0x000fca0000000100 */
[----:B------:R-:W-:-:S06]  /*20d0*/  @UP0 UIADD3 UR4, UR43, UR38, URZ ;  /* 0x000000262b040290 */ /* 0x000fcc000fffe03f */
[----:B------:R-:W-:Y:S02]  /*20e0*/  IMAD.U32 R4, RZ, RZ, UR4 ;  /* 0x00000004ff047e24 */ /* 0x000fe4000f8e00ff */
[----:B------:R-:W-:Y:S02]  /*20f0*/  IMAD.U32 R3, RZ, RZ, UR4 ;  /* 0x00000004ff037e24 */ /* 0x000fe4000f8e00ff */
[----:B------:R-:W-:-:S05]  /*2100*/  @P0 IMAD.WIDE.U32 R4, R4, -0x33333333, RZ ;  /* 0xcccccccd04040825 */ /* 0x000fca00078e00ff */
[----:B------:R-:W-:-:S05]  /*2110*/  @P0 SHF.R.U32.HI R0, RZ, 0x2, R5 ;  /* 0x00000002ff000819 */ /* 0x000fca0000011605 */
[----:B------:R-:W-:-:S05]  /*2120*/  @P0 IMAD R0, R0, -0x5, R3 ;  /* 0xfffffffb00000824 */ /* 0x000fca00078e0203 */
[----:B------:R-:W-:-:S05]  /*2130*/  @P0 LEA R0, R0, UR41, 0x3 ;  /* 0x0000002900000c11 */ /* 0x000fca000f8e18ff */
[----:B------:R-:W-:-:S05]  /*2140*/  @P0 VIADD R3, R0, 0x28 ;  /* 0x0000002800030836 */ /* 0x000fca0000000000 */
[----:B------:R-:W-:-:S04]  /*2150*/  @P0 PRMT R3, R152, 0x654, R3 ;  /* 0x0000065498030816 */ /* 0x000fc80000000003 */
[----:B------:R1:W-:Y:S01]  /*2160*/  @P0 SYNCS.ARRIVE.TRANS64.RED.A1T0 RZ, [R3+URZ], RZ ;  /* 0x000000ff03ff09a7 */ /* 0x0003e2000810043f */
[----:B------:R-:W-:-:S13]  /*2170*/  ISETP.GT.U32.AND P0, PT, R16, 0x1, PT ;  /* 0x000000011000780c */ /* 0x000fda0003f04070 */
[----:B-1----:R-:W-:Y:S05]  /*2180*/  @P0 BRA `(.L_x_33) ;  /* 0x0000000000040947 */ /* 0x002fea0003800000 */
[----:B------:R-:W-:Y:S01]  /*2190*/  BPT.TRAP 0x1 ;  /* 0x000000040000795c */ /* 0x000fe20000300000 */
.L_x_33:
[----:B------:R-:W-:Y:S01]  /*21a0*/  SHF.L.U32 R0, R175, 0x1f, RZ ;  /* 0x0000001faf007819 */ /* 0x000fe200000006ff */
[----:B------:R-:W-:Y:S01]  /*21b0*/  UIADD3 UR38, UR44, UR38, URZ ;  /* 0x000000262c267290 */ /* 0x000fe2000fffe03f */
[----:B------:R-:W1:Y:S01]  /*21c0*/  LDC R15, c[0x0][0x288] ;  /* 0x0000a200ff0f7b82 */ /* 0x000e620000000800 */
[----:B------:R-:W-:Y:S01]  /*21d0*/  UISETP.GE.U32.AND UP1, UPT, UR44, 0x5, UPT ;  /* 0x000000052c00788c */ /* 0x000fe2000bf26070 */
[----:B------:R-:W-:Y:S01]  /*21e0*/  IMAD.SHL.U32 R8, R158, 0x2, RZ ;  /* 0x000000029e087824 */ /* 0x000fe200078e00ff */
[----:B------:R-:W-:Y:S02]  /*21f0*/  UISETP.GT.U32.AND UP0, UPT, UR38, 0x4, UPT ;  /* 0x000000042600788c */ /* 0x000fe4000bf04070 */
[----:B------:R-:W-:Y:S02]  /*2200*/  UIMAD.WIDE.U32 UR4, UR38, -0x33333333, URZ ;  /* 0xcccccccd260478a5 */ /* 0x000fe4000f8e003f */
[----:B------:R-:W-:Y:S01]  /*2210*/  UISETP.LT.U32.AND UP0, UPT, UR44, 0x5, UP0 ;  /* 0x000000052c00788c */ /* 0x000fe20008701070 */
[----:B------:R-:W2:Y:S01]  /*2220*/  SYNCS.PHASECHK.TRANS64.TRYWAIT P0, [R159+UR42+0x10], R0 ;  /* 0x000010009f0075a7 */ /* 0x000ea2000800016a */
[----:B------:R-:W-:Y:S01]  /*2230*/  USHF.R.U32.HI UR4, URZ, 0x2, UR5 ;  /* 0x000000023f047899 */ /* 0x000fe20008011605 */
[----:B------:R-:W-:Y:S01]  /*2240*/  SHF.R.S32.HI R9, RZ, 0x1f, R8 ;  /* 0x0000001fff097819 */ /* 0x000fe20000011408 */
[----:B------:R-:W-:-:S02]  /*2250*/  USEL UR6, URZ, 0x1, !UP0 ;  /* 0x000000013f067887 */ /* 0x000fc4000c000000 */
[----:B------:R-:W-:Y:S02]  /*2260*/  UIMAD UR38, UR4, -0x5, UR38 ;  /* 0xfffffffb042678a4 */ /* 0x000fe4000f8e0226 */
[----:B------:R-:W-:-:S04]  /*2270*/  ULOP3.LUT UR39, UR39, UR6, URZ, 0x3c, !UPT ;  /* 0x0000000627277292 */ /* 0x000fc8000f8e3c3f */
[----:B------:R-:W-:Y:S01]  /*2280*/  @UP1 ULOP3.LUT UR39, UR39, 0x1, UR4, 0x78, !UPT ;  /* 0x0000000127271892 */ /* 0x000fe2000f8e7804 */
[----:B-12---:R-:W-:Y:S11]  /*2290*/  @!P0 BRA `(.L_x_35) ;  /* 0x0000009400b88947 */ /* 0x006ff60003800000 */
.L_x_318:
[----:B------:R-:W-:Y:S01]  /*22a0*/  IMAD.SHL.U32 R14, R19, 0x40, RZ ;  /* 0x00000040130e7824 */ /* 0x000fe200078e00ff */
[----:B------:R-:W-:Y:S01]  /*22b0*/  ULDC UR6, c[0x0][0x284] ;  /* 0x0000a10000067ab9 */ /* 0x000fe20000000800 */
[----:B0-----:R-:W-:Y:S01]  /*22c0*/  IMAD.SHL.U32 R12, R22, 0x100, RZ ;  /* 0x00000100160c7824 */ /* 0x001fe200078e00ff */
[----:B------:R-:W-:Y:S01]  /*22d0*/  SHF.R.S32.HI R165, RZ, 0x1f, R2 ;  /* 0x0000001fffa57819 */ /* 0x000fe20000011402 */
[----:B------:R-:W-:Y:S01]  /*22e0*/  ULDC.64 UR4, c[0x0][0x5d0] ;  /* 0x0001740000047ab9 */ /* 0x000fe20000000a00 */
[----:B------:R-:W-:Y:S01]  /*22f0*/  ISETP.GE.AND P0, PT, R14, UR6, PT ;  /* 0x000000060e007c0c */ /* 0x000fe2000bf06270 */
[----:B------:R-:W-:Y:S01]  /*2300*/  IMAD.WIDE.U32 R4, R2, UR4, R8 ;  /* 0x0000000402047c25 */ /* 0x000fe2000f8e0008 */
[----:B------:R-:W-:Y:S02]  /*2310*/  SHF.R.S32.HI R13, RZ, 0x1f, R12 ;  /* 0x0000001fff0d7819 */ /* 0x000fe4000001140c */
[C---:B------:R-:W-:Y:S01]  /*2320*/  ISETP.GE.OR P0, PT, R12.reuse, R15, P0 ;  /* 0x0000000f0c00720c */ /* 0x040fe20000706670 */
[----:B------:R-:W-:Y:S01]  /*2330*/  IMAD R3, R165, UR4, RZ ;  /* 0x00000004a5037c24 */ /* 0x000fe2000f8e02ff */
[----:B------:R-:W-:-:S03]  /*2340*/  IADD3 R6, P1, R12, R4, RZ ;  /* 0x000000040c067210 */ /* 0x000fc60007f3e0ff */
[----:B------:R-:W-:-:S05]  /*2350*/  IMAD R3, R2, UR5, R3 ;  /* 0x0000000502037c24 */ /* 0x000fca000f8e0203 */
[----:B------:R-:W-:-:S03]  /*2360*/  IADD3.X R7, R13, R5, R3, P1, !PT ;  /* 0x000000050d077210 */ /* 0x000fc60000ffe403 */
[----:B------:R-:W-:Y:S05]  /*2370*/  @P0 BRA `(.L_x_36) ;  /* 0x0000007c00040947 */ /* 0x000fea0003800000 */
[----:B------:R-:W0:Y:S01]  /*2380*/  LDC.64 R10, c[0x0][0x5c8] ;  /* 0x00017200ff0a7b82 */ /* 0x000e220000000a00 */
[----:B-----5:R-:W-:Y:S01]  /*2390*/  FSETP.NEU.AND P0, PT, R155, RZ, PT ;  /* 0x000000ff9b00720b */ /* 0x020fe20003f0d000 */
[----:B------:R-:W-:Y:S01]  /*23a0*/  IMAD R3, R158, -0x2, R15 ;  /* 0xfffffffe9e037824 */ /* 0x000fe200078e020f */
[----:B------:R-:W-:Y:S01]  /*23b0*/  BSSY B0, `(.L_x_36) ;  /* 0x00007bd000007945 */ /* 0x000fe20003800000 */
[----:B------:R-:W-:-:S04]  /*23c0*/  IMAD.WIDE R166, R19, 0x40, R156 ;  /* 0x0000004013a67825 */ /* 0x000fc800078e029c */
[----:B-1----:R-:W-:Y:S02]  /*23d0*/  IMAD.IADD R0, R3, 0x1, -R12 ;  /* 0x0000000103007824 */ /* 0x002fe400078e0a0c */
[----:B------:R-:W-:-:S03]  /*23e0*/  IMAD.IADD R3, R163, 0x1, -R14 ;  /* 0x00000001a3037824 */ /* 0x000fc600078e0a0e */
[----:B------:R-:W-:-:S04]  /*23f0*/  ISETP.GT.AND P2, PT, R0, RZ, PT ;  /* 0x000000ff0000720c */ /* 0x000fc80003f44270 */
[----:B------:R-:W-:Y:S01]  /*2400*/  ISETP.GT.AND P1, PT, R3, RZ, P2 ;  /* 0x000000ff0300720c */ /* 0x000fe20001724270 */
[-C--:B0-----:R-:W-:Y:S02]  /*2410*/  IMAD R4, R167, R10.reuse, RZ ;  /* 0x0000000aa7047224 */ /* 0x081fe400078e02ff */
[----:B------:R-:W-:-:S04]  /*2420*/  IMAD.WIDE.U32 R6, R166, R10, R6 ;  /* 0x0000000aa6067225 */ /* 0x000fc800078e0006 */
[----:B------:R-:W-:-:S04]  /*2430*/  IMAD R5, R166, R11, R4 ;  /* 0x0000000ba6057224 */ /* 0x000fc800078e0204 */
[----:B------:R-:W-:Y:S01]  /*2440*/  IMAD.IADD R179, R7, 0x1, R5 ;  /* 0x0000000107b37824 */ /* 0x000fe200078e0205 */
[----:B------:R-:W-:Y:S06]  /*2450*/  @!P0 BRA `(.L_x_37) ;  /* 0x0000005400988947 */ /* 0x000fec0003800000 */
[----:B------:R-:W0:Y:S01]  /*2460*/  LDC.64 R20, c[0x0][0x5b8] ;  /* 0x00016e00ff147b82 */ /* 0x000e220000000a00 */
[----:B------:R-:W-:-:S07]  /*2470*/  ULDC.64 UR4, c[0x0][0x5c0] ;  /* 0x0001700000047ab9 */ /* 0x000fce0000000a00 */
[----:B------:R-:W1:Y:S08]  /*2480*/  LDC.64 R168, c[0x0][0x5b0] ;  /* 0x00016c00ffa87b82 */ /* 0x000e700000000a00 */
[----:B------:R-:W2:Y:S01]  /*2490*/  LDC.64 R14, c[0x0][0x5a8] ;  /* 0x00016a00ff0e7b82 */ /* 0x000ea20000000a00 */
[-C--:B0-----:R-:W-:Y:S02]  /*24a0*/  IMAD R7, R165, R20.reuse, RZ ;  /* 0x00000014a5077224 */ /* 0x081fe400078e02ff */
[----:B------:R-:W-:-:S04]  /*24b0*/  IMAD.WIDE.U32 R4, R2, R20, R8 ;  /* 0x0000001402047225 */ /* 0x000fc800078e0008 */
[----:B------:R-:W-:Y:S01]  /*24c0*/  IMAD R177, R2, R21, R7 ;  /* 0x0000001502b17224 */ /* 0x000fe200078e0207 */
[----:B------:R-:W-:Y:S01]  /*24d0*/  IADD3 R164, P0, R12, R4, RZ ;  /* 0x000000040ca47210 */ /* 0x000fe20007f1e0ff */
[----:B-1----:R-:W-:-:S03]  /*24e0*/  IMAD R4, R167, R168, RZ ;  /* 0x000000a8a7047224 */ /* 0x002fc600078e02ff */
[----:B------:R-:W-:Y:S01]  /*24f0*/  IADD3.X R165, R13, R5, R177, P0, !PT ;  /* 0x000000050da57210 */ /* 0x000fe200007fe4b1 */
[C---:B------:R-:W-:Y:S02]  /*2500*/  IMAD R21, R166.reuse, R169, R4 ;  /* 0x000000a9a6157224 */ /* 0x040fe400078e0204 */
[----:B------:R-:W-:-:S04]  /*2510*/  IMAD.WIDE.U32 R4, R166, R168, R164 ;  /* 0x000000a8a6047225 */ /* 0x000fc800078e00a4 */
[----:B------:R-:W-:Y:S01]  /*2520*/  IMAD.IADD R5, R5, 0x1, R21 ;  /* 0x0000000105057824 */ /* 0x000fe200078e0215 */
[----:B--2---:R-:W-:-:S04]  /*2530*/  LEA R170, P0, R4, R14, 0x1 ;  /* 0x0000000e04aa7211 */ /* 0x004fc800078008ff */
[----:B------:R-:W-:-:S05]  /*2540*/  LEA.HI.X R171, R4, R15, R5, 0x1, P0 ;  /* 0x0000000f04ab7211 */ /* 0x000fca00000f0c05 */
[----:B------:R0:W2:Y:S01]  /*2550*/  @P1 LDG.E.LTC128B.U16 R19, desc[UR36][R170.64] ;  /* 0x00000024aa131981 */ /* 0x0000a2000c1e1520 */
[----:B------:R-:W-:Y:S01]  /*2560*/  IMAD.WIDE.U32 R4, R166, R168, R12 ;  /* 0x000000a8a6047225 */ /* 0x000fe200078e000c */
[----:B------:R-:W-:Y:S02]  /*2570*/  BSSY B1, `(.L_x_38) ;  /* 0x0000014000017945 */ /* 0x000fe40003800000 */
[----:B------:R-:W-:-:S04]  /*2580*/  IADD3 R172, P0, R8, R4, RZ ;  /* 0x0000000408ac7210 */ /* 0x000fc80007f1e0ff */
[----:B------:R-:W-:Y:S01]  /*2590*/  IADD3.X R173, R9, R21, R5, P0, !PT ;  /* 0x0000001509ad7210 */ /* 0x000fe200007fe405 */
[C---:B0-----:R-:W-:Y:S01]  /*25a0*/  IMAD.SHL.U32 R170, R168.reuse, 0x8, RZ ;  /* 0x00000008a8aa7824 */ /* 0x041fe200078e00ff */
[----:B------:R-:W-:Y:S01]  /*25b0*/  SHF.L.U64.HI R171, R168, 0x3, R169 ;  /* 0x00000003a8ab7819 */ /* 0x000fe200000102a9 */
[----:B------:R-:W-:-:S04]  /*25c0*/  IMAD.WIDE.U32 R172, R2, R20, R172 ;  /* 0x0000001402ac7225 */ /* 0x000fc800078e00ac */
[----:B------:R-:W-:Y:S02]  /*25d0*/  IMAD.IADD R7, R177, 0x1, R173 ;  /* 0x00000001b1077824 */ /* 0x000fe400078e02ad */
[----:B--2---:R-:W-:-:S05]  /*25e0*/  HADD2.F32 R4, -RZ, R19.H0_H0 ;  /* 0x20000013ff047230 */ /* 0x004fca0000004100 */
[----:B------:R-:W-:Y:S01]  /*25f0*/  FMUL R5, R4, R155 ;  /* 0x0000009b04057220 */ /* 0x000fe20000400000 */
[----:B------:R-:W-:-:S03]  /*2600*/  LEA R4, P0, R6, UR4, 0x1 ;  /* 0x0000000406047c11 */ /* 0x000fc6000f8008ff */
[----:B------:R-:W-:Y:S01]  /*2610*/  FFMA R24, R24, R154, R5 ;  /* 0x0000009a18187223 */ /* 0x000fe20000000005 */
[----:B------:R-:W-:Y:S02]  /*2620*/  LEA.HI.X R5, R6, UR5, R179, 0x1, P0 ;  /* 0x0000000506057c11 */ /* 0x000fe400080f0cb3 */
[----:B------:R-:W-:Y:S02]  /*2630*/  ISETP.GT.AND P0, PT, R0, 0x1, PT ;  /* 0x000000010000780c */ /* 0x000fe40003f04270 */
[----:B------:R-:W-:Y:S02]  /*2640*/  F2FP.F16.F32.PACK_AB R24, RZ, R24 ;  /* 0x00000018ff18723e */ /* 0x000fe400000000ff */
[----:B------:R-:W-:Y:S02]  /*2650*/  ISETP.GT.AND P3, PT, R3, RZ, P0 ;  /* 0x000000ff0300720c */ /* 0x000fe40000764270 */
[C---:B------:R-:W-:Y:S01]  /*2660*/  LEA R6, P4, R172.reuse, R14, 0x1 ;  /* 0x0000000eac067211 */ /* 0x040fe200078808ff */
[----:B------:R0:W-:Y:S03]  /*2670*/  @P1 STG.E.U16 desc[UR36][R4.64], R24 ;  /* 0x0000001804001986 */ /* 0x0001e6000c101524 */
[----:B------:R-:W-:-:S07]  /*2680*/  LEA.HI.X R7, R172, R15, R7, 0x1, P4 ;  /* 0x0000000fac077211 */ /* 0x000fce00020f0c07 */
[----:B------:R-:W-:Y:S05]  /*2690*/  @!P3 BRA `(.L_x_39) ;  /* 0x000000000004b947 */ /* 0x000fea0003800000 */
[----:B------:R1:W5:Y:S02]  /*26a0*/  LDG.E.LTC128B.U16 R19, desc[UR36][R6.64+0x2] ;  /* 0x0000022406137981 */ /* 0x000364000c1e1520 */
.L_x_39:
[----:B------:R-:W-:Y:S05]  /*26b0*/  BSYNC B1 ;  /* 0x0000000000017941 */ /* 0x000fea0003800000 */
.L_x_38:
[----:B-----5:R-:W-:Y:S01]  /*26c0*/  HADD2.F32 R22, -RZ, R19.H0_H0 ;  /* 0x20000013ff167230 */ /* 0x020fe20000004100 */
[----:B------:R-:W-:Y:S01]  /*26d0*/  ISETP.GT.AND P2, PT, R3, 0x8, P2 ;  /* 0x000000080300780c */ /* 0x000fe20001744270 */
[----:B------:R-:W-:-:S04]  /*26e0*/  IMAD.WIDE.U32 R170, R166, R168, R170 ;  /* 0x000000a8a6aa7225 */ /* 0x000fc800078e00aa */
[----:B------:R-:W-:Y:S01]  /*26f0*/  FMUL R22, R22, R155 ;  /* 0x0000009b16167220 */ /* 0x000fe20000400000 */
[----:B------:R-:W-:Y:S01]  /*2700*/  IMAD.IADD R167, R21, 0x1, R171 ;  /* 0x0000000115a77824 */ /* 0x000fe200078e02ab */
[----:B------:R-:W-:Y:S02]  /*2710*/  IADD3 R21, P1, R164, R170, RZ ;  /* 0x000000aaa4157210 */ /* 0x000fe40007f3e0ff */
[----:B------:R-:W-:-:S03]  /*2720*/  FFMA R22, R25, R154, R22 ;  /* 0x0000009a19167223 */ /* 0x000fc60000000016 */
[----:B------:R-:W-:Y:S01]  /*2730*/  IMAD.X R164, R167, 0x1, R165, P1 ;  /* 0x00000001a7a47824 */ /* 0x000fe200008e06a5 */
[C---:B0-----:R-:W-:Y:S02]  /*2740*/  LEA R24, P1, R21.reuse, R14, 0x1 ;  /* 0x0000000e15187211 */ /* 0x041fe400078208ff */
[----:B------:R-:W-:Y:S02]  /*2750*/  F2FP.F16.F32.PACK_AB R22, RZ, R22 ;  /* 0x00000016ff16723e */ /* 0x000fe400000000ff */
[----:B------:R-:W-:-:S03]  /*2760*/  LEA.HI.X R25, R21, R15, R164, 0x1, P1 ;  /* 0x0000000f15197211 */ /* 0x000fc600008f0ca4 */
[----:B------:R0:W-:Y:S04]  /*2770*/  @P3 STG.E.U16 desc[UR36][R4.64+0x2], R22 ;  /* 0x0000021604003986 */ /* 0x0001e8000c101524 */
[----:B------:R-:W2:Y:S01]  /*2780*/  @P2 LDG.E.LTC128B.U16 R19, desc[UR36][R24.64] ;  /* 0x0000002418132981 */ /* 0x000ea2000c1e1520 */
[----:B------:R-:W-:Y:S01]  /*2790*/  IADD3 R8, P1, P3, R8, R170, R12 ;  /* 0x000000aa08087210 */ /* 0x000fe20007b3e00c */
[----:B------:R-:W-:Y:S01]  /*27a0*/  BSSY B1, `(.L_x_40) ;  /* 0x0000011000017945 */ /* 0x000fe20003800000 */
[C---:B------:R-:W-:Y:S02]  /*27b0*/  SHF.L.U64.HI R11, R10.reuse, 0x4, R11 ;  /* 0x000000040a0b7819 */ /* 0x040fe4000001020b */
[----:B------:R-:W-:Y:S02]  /*27c0*/  IADD3.X R9, R9, R167, R13, P1, P3 ;  /* 0x000000a709097210 */ /* 0x000fe40000fe640d */
[----:B------:R-:W-:-:S02]  /*27d0*/  LEA R10, P1, R10, R4, 0x4 ;  /* 0x000000040a0a7211 */ /* 0x000fc400078220ff */
[----:B------:R-:W-:Y:S01]  /*27e0*/  ISETP.GT.AND P0, PT, R3, 0x8, P0 ;  /* 0x000000080300780c */ /* 0x000fe20000704270 */
[----:B------:R-:W-:-:S04]  /*27f0*/  IMAD.WIDE.U32 R20, R2, R20, R8 ;  /* 0x0000001402147225 */ /* 0x000fc800078e0008 */
[----:B------:R-:W-:Y:S01]  /*2800*/  IMAD.X R11, R11, 0x1, R5, P1 ;  /* 0x000000010b0b7824 */ /* 0x000fe200008e0605 */
[----:B------:R-:W-:Y:S01]  /*2810*/  LEA R8, P3, R20, R14, 0x1 ;  /* 0x0000000e14087211 */ /* 0x000fe200078608ff */
[----:B------:R-:W-:-:S05]  /*2820*/  IMAD.IADD R2, R177, 0x1, R21 ;  /* 0x00000001b1027824 */ /* 0x000fca00078e0215 */
[----:B------:R-:W-:Y:S01]  /*2830*/  LEA.HI.X R9, R20, R15, R2, 0x1, P3 ;  /* 0x0000000f14097211 */ /* 0x000fe200018f0c02 */
[----:B--2---:R-:W-:-:S05]  /*2840*/  HADD2.F32 R12, -RZ, R19.H0_H0 ;  /* 0x20000013ff0c7230 */ /* 0x004fca0000004100 */
[----:B------:R-:W-:-:S04]  /*2850*/  FMUL R13, R12, R155 ;  /* 0x0000009b0c0d7220 */ /* 0x000fc80000400000 */
[----:B------:R-:W-:-:S05]  /*2860*/  FFMA R13, R26, R154, R13 ;  /* 0x0000009a1a0d7223 */ /* 0x000fca000000000d */
[----:B------:R-:W-:-:S05]  /*2870*/  F2FP.F16.F32.PACK_AB R13, RZ, R13 ;  /* 0x0000000dff0d723e */ /* 0x000fca00000000ff */
[----:B------:R0:W-:Y:S01]  /*2880*/  @P2 STG.E.U16 desc[UR36][R10.64], R13 ;  /* 0x0000000d0a002986 */ /* 0x0001e2000c101524 */
[----:B------:R-:W-:Y:S05]  /*2890*/  @!P0 BRA `(.L_x_41) ;  /* 0x0000000000048947 */ /* 0x000fea0003800000 */
[----:B------:R2:W5:Y:S02]  /*28a0*/  LDG.E.LTC128B.U16 R19, desc[UR36][R8.64+0x2] ;  /* 0x0000022408137981 */ /* 0x000564000c1e1520 */
.L_x_41:
[----:B------:R-:W-:Y:S05]  /*28b0*/  BSYNC B1 ;  /* 0x0000000000017941 */ /* 0x000fea0003800000 */
.L_x_40:
[----:B-----5:R-:W-:Y:S01]  /*28c0*/  HADD2.F32 R2, -RZ, R19.H0_H0 ;  /* 0x20000013ff027230 */ /* 0x020fe20000004100 */
[----:B------:R-:W-:Y:S01]  /*28d0*/  ISETP.GT.AND P1, PT, R0, 0x8, PT ;  /* 0x000000080000780c */ /* 0x000fe20003f24270 */
[----:B------:R-:W-:Y:S03]  /*28e0*/  BSSY B1, `(.L_x_42) ;  /* 0x0000008000017945 */ /* 0x000fe60003800000 */
[----:B------:R-:W-:Y:S01]  /*28f0*/  FMUL R2, R2, R155 ;  /* 0x0000009b02027220 */ /* 0x000fe20000400000 */
[----:B------:R-:W-:-:S03]  /*2900*/  ISETP.GT.AND P2, PT, R3, RZ, P1 ;  /* 0x000000ff0300720c */ /* 0x000fc60000f44270 */
[----:B------:R-:W-:-:S05]  /*2910*/  FFMA R2, R27, R154, R2 ;  /* 0x0000009a1b027223 */ /* 0x000fca0000000002 */
[----:B------:R-:W-:-:S05]  /*2920*/  F2FP.F16.F32.PACK_AB R2, RZ, R2 ;  /* 0x00000002ff02723e */ /* 0x000fca00000000ff */
[----:B------:R3:W-:Y:S01]  /*2930*/  @P0 STG.E.U16 desc[UR36][R10.64+0x2], R2 ;  /* 0x000002020a000986 */ /* 0x0007e2000c101524 */
[----:B------:R-:W-:Y:S05]  /*2940*/  @!P2 BRA `(.L_x_43) ;  /* 0x000000000004a947 */ /* 0x000fea0003800000 */
[----:B------:R4:W5:Y:S02]  /*2950*/  LDG.E.LTC128B.U16 R19, desc[UR36][R6.64+0x10] ;  /* 0x0000102406137981 */ /* 0x000964000c1e1520 */
.L_x_43:
[----:B------:R-:W-:Y:S05]  /*2960*/  BSYNC B1 ;  /* 0x0000000000017941 */ /* 0x000fea0003800000 */
.L_x_42:
[----:B---3-5:R-:W-:Y:S01]  /*2970*/  HADD2.F32 R2, -RZ, R19.H0_H0 ;  /* 0x20000013ff027230 */ /* 0x028fe20000004100 */
[----:B------:R-:W-:Y:S01]  /*2980*/  ISETP.GT.AND P0, PT, R0, 0x9, PT ;  /* 0x000000090000780c */ /* 0x000fe20003f04270 */
[----:B------:R-:W-:Y:S03]  /*2990*/  BSSY B1, `(.L_x_44) ;  /* 0x0000008000017945 */ /* 0x000fe60003800000 */
[----:B0-----:R-:W-:Y:S01]  /*29a0*/  FMUL R13, R2, R155 ;  /* 0x0000009b020d7220 */ /* 0x001fe20000400000 */
[----:B------:R-:W-:-:S03]  /*29b0*/  ISETP.GT.AND P3, PT, R3, RZ, P0 ;  /* 0x000000ff0300720c */ /* 0x000fc60000764270 */
[----:B------:R-:W-:-:S05]  /*29c0*/  FFMA R13, R28, R154, R13 ;  /* 0x0000009a1c0d7223 */ /* 0x000fca000000000d */
[----:B------:R-:W-:-:S05]  /*29d0*/  F2FP.F16.F32.PACK_AB R13, RZ, R13 ;  /* 0x0000000dff0d723e */ /* 0x000fca00000000ff */
[----:B------:R0:W-:Y:S01]  /*29e0*/  @P2 STG.E.U16 desc[UR36][R4.64+0x10], R13 ;  /* 0x0000100d04002986 */ /* 0x0001e2000c101524 */
[----:B------:R-:W-:Y:S05]  /*29f0*/  @!P3 BRA `(.L_x_45) ;  /* 0x000000000004b947 */ /* 0x000fea0003800000 */
[----:B------:R3:W5:Y:S02]  /*2a00*/  LDG.E.LTC128B.U16 R19, desc[UR36][R6.64+0x12] ;  /* 0x0000122406137981 */ /* 0x000764000c1e1520 */
.L_x_45:
[----:B------:R-:W-:Y:S05]  /*2a10*/  BSYNC B1 ;  /* 0x0000000000017941 */ /* 0x000fea0003800000 */
.L_x_44:
[----:B-----5:R-:W-:Y:S01]  /*2a20*/  HADD2.F32 R2, -RZ, R19.H0_H0 ;  /* 0x20000013ff027230 */ /* 0x020fe20000004100 */
[----:B------:R-:W-:Y:S01]  /*2a30*/  ISETP.GT.AND P1, PT, R3, 0x8, P1 ;  /* 0x000000080300780c */ /* 0x000fe20000f24270 */
[----:B------:R-:W-:Y:S03]  /*2a40*/  BSSY B1, `(.L_x_46) ;  /* 0x0000007000017945 */ /* 0x000fe60003800000 */
[----:B------:R-:W-:-:S04]  /*2a50*/  FMUL R2, R2, R155 ;  /* 0x0000009b02027220 */ /* 0x000fc80000400000 */
[----:B------:R-:W-:-:S05]  /*2a60*/  FFMA R2, R29, R154, R2 ;  /* 0x0000009a1d027223 */ /* 0x000fca0000000002 */
[----:B------:R-:W-:-:S05]  /*2a70*/  F2FP.F16.F32.PACK_AB R2, RZ, R2 ;  /* 0x00000002ff02723e */ /* 0x000fca00000000ff */
[----:B------:R0:W-:Y:S01]  /*2a80*/  @P3 STG.E.U16 desc[UR36][R4.64+0x12], R2 ;  /* 0x0000120204003986 */ /* 0x0001e2000c101524 */
[----:B------:R-:W-:Y:S05]  /*2a90*/  @!P1 BRA `(.L_x_47) ;  /* 0x0000000000049947 */ /* 0x000fea0003800000 */
[----:B------:R0:W5:Y:S02]  /*2aa0*/  LDG.E.LTC128B.U16 R19, desc[UR36][R8.64+0x10] ;  /* 0x0000102408137981 */ /* 0x000164000c1e1520 */
.L_x_47:
[----:B------:R-:W-:Y:S05]  /*2ab0*/  BSYNC B1 ;  /* 0x0000000000017941 */ /* 0x000fea0003800000 */
.L_x_46:
[----:B0----5:R-:W-:Y:S01]  /*2ac0*/  HADD2.F32 R2, -RZ, R19.H0_H0 ;  /* 0x20000013ff027230 */ /* 0x021fe20000004100 */
        /* <DEDUP_REMOVED lines=8> */
.L_x_49:
[----:B------:R-:W-:Y:S05]  /*2b50*/  BSYNC B1 ;  /* 0x0000000000017941 */ /* 0x000fea0003800000 */
.L_x_48:
        /* <DEDUP_REMOVED lines=10> */
.L_x_51:
[----:B------:R-:W-:Y:S05]  /*2c00*/  BSYNC B1 ;  /* 0x0000000000017941 */ /* 0x000fea0003800000 */
.L_x_50:
[----:B0----5:R-:W-:Y:S01]  /*2c10*/  HADD2.F32 R2, -RZ, R19.H0_H0 ;  /* 0x20000013ff027230 */ /* 0x021fe20000004100 */
        /* <DEDUP_REMOVED lines=9> */
.L_x_53:
[----:B------:R-:W-:Y:S05]  /*2cb0*/  BSYNC B1 ;  /* 0x0000000000017941 */ /* 0x000fea0003800000 */
.L_x_52:
        /* <DEDUP_REMOVED lines=9> */
.L_x_55:
[----:B------:R-:W-:Y:S05]  /*2d50*/  BSYNC B1 ;  /* 0x0000000000017941 */ /* 0x000fea0003800000 */
.L_x_54:
        /* <DEDUP_REMOVED lines=9> */
.L_x_57:
[----:B------:R-:W-:Y:S05]  /*2df0*/  BSYNC B1 ;  /* 0x0000000000017941 */ /* 0x000fea0003800000 */
.L_x_56:
        /* <DEDUP_REMOVED lines=10> */
.L_x_59:
[----:B------:R-:W-:Y:S05]  /*2ea0*/  BSYNC B1 ;  /* 0x0000000000017941 */ /* 0x000fea0003800000 */
.L_x_58:
        /* <DEDUP_REMOVED lines=10> */
.L_x_61:
[----:B------:R-:W-:Y:S05]  /*2f50*/  BSYNC B1 ;  /* 0x0000000000017941 */ /* 0x000fea0003800000 */
.L_x_60:
        /* <DEDUP_REMOVED lines=9> */
.L_x_63:
[----:B------:R-:W-:Y:S05]  /*2ff0*/  BSYNC B1 ;  /* 0x0000000000017941 */ /* 0x000fea0003800000 */
.L_x_62:
        /* <DEDUP_REMOVED lines=9> */
.L_x_65:
[----:B------:R-:W-:Y:S05]  /*3090*/  BSYNC B1 ;  /* 0x0000000000017941 */ /* 0x000fea0003800000 */
.L_x_64:
        /* <DEDUP_REMOVED lines=10> */
.L_x_67:
[----:B------:R-:W-:Y:S05]  /*3140*/  BSYNC B1 ;  /* 0x0000000000017941 */ /* 0x000fea0003800000 */
.L_x_66:
        /* <DEDUP_REMOVED lines=10> */
.L_x_69:
[----:B------:R-:W-:Y:S05]  /*31f0*/  BSYNC B1 ;  /* 0x0000000000017941 */ /* 0x000fea0003800000 */
.L_x_68:
        /* <DEDUP_REMOVED lines=9> */
.L_x_71:
[----:B------:R-:W-:Y:S05]  /*3290*/  BSYNC B1 ;  /* 0x0000000000017941 */ /* 0x000fea0003800000 */
.L_x_70:
        /* <DEDUP_REMOVED lines=9> */
.L_x_73:
[----:B------:R-:W-:Y:S05]  /*3330*/  BSYNC B1 ;  /* 0x0000000000017941 */ /* 0x000fea0003800000 */
.L_x_72:
        /* <DEDUP_REMOVED lines=10> */
.L_x_75:
[----:B------:R-:W-:Y:S05]  /*33e0*/  BSYNC B1 ;  /* 0x0000000000017941 */ /* 0x000fea0003800000 */
.L_x_74:
        /* <DEDUP_REMOVED lines=10> */
.L_x_77:
[----:B------:R-:W-:Y:S05]  /*3490*/  BSYNC B1 ;  /* 0x0000000000017941 */ /* 0x000fea0003800000 */
.L_x_76:
        /* <DEDUP_REMOVED lines=9> */
.L_x_79:
[----:B------:R-:W-:Y:S05]  /*3530*/  BSYNC B1 ;  /* 0x0000000000017941 */ /* 0x000fea0003800000 */
.L_x_78:
        /* <DEDUP_REMOVED lines=9> */
.L_x_81:
[----:B------:R-:W-:Y:S05]  /*35d0*/  BSYNC B1 ;  /* 0x0000000000017941 */ /* 0x000fea0003800000 */
.L_x_80:
        /* <DEDUP_REMOVED lines=10> */
.L_x_83:
[----:B------:R-:W-:Y:S05]  /*3680*/  BSYNC B1 ;  /* 0x0000000000017941 */ /* 0x000fea0003800000 */
.L_x_82:
        /* <DEDUP_REMOVED lines=10> */
.L_x_85:
[----:B------:R-:W-:Y:S05]  /*3730*/  BSYNC B1 ;  /* 0x0000000000017941 */ /* 0x000fea0003800000 */
.L_x_84:
        /* <DEDUP_REMOVED lines=9> */
.L_x_87:
[----:B------:R-:W-:Y:S05]  /*37d0*/  BSYNC B1 ;  /* 0x0000000000017941 */ /* 0x000fea0003800000 */
.L_x_86:
        /* <DEDUP_REMOVED lines=9> */
.L_x_89:
[----:B------:R-:W-:Y:S05]  /*3870*/  BSYNC B1 ;  /* 0x0000000000017941 */ /* 0x000fea0003800000 */
.L_x_88:
        /* <DEDUP_REMOVED lines=10> */
.L_x_91:
[----:B------:R-:W-:Y:S05]  /*3920*/  BSYNC B1 ;  /* 0x0000000000017941 */ /* 0x000fea0003800000 */
.L_x_90:
        /* <DEDUP_REMOVED lines=10> */
.L_x_93:
[----:B------:R-:W-:Y:S05]  /*39d0*/  BSYNC B1 ;  /* 0x0000000000017941 */ /* 0x000fea0003800000 */
.L_x_92:
        /* <DEDUP_REMOVED lines=9> */
.L_x_95:
[----:B------:R-:W-:Y:S05]  /*3a70*/  BSYNC B1 ;  /* 0x0000000000017941 */ /* 0x000fea0003800000 */
.L_x_94:
        /* <DEDUP_REMOVED lines=9> */
.L_x_97:
[----:B------:R-:W-:Y:S05]  /*3b10*/  BSYNC B1 ;  /* 0x0000000000017941 */ /* 0x000fea0003800000 */
.L_x_96:
        /* <DEDUP_REMOVED lines=10> */
.L_x_99:
[----:B------:R-:W-:Y:S05]  /*3bc0*/  BSYNC B1 ;  /* 0x0000000000017941 */ /* 0x000fea0003800000 */
.L_x_98:
        /* <DEDUP_REMOVED lines=10> */
.L_x_101:
[----:B------:R-:W-:Y:S05]  /*3c70*/  BSYNC B1 ;  /* 0x0000000000017941 */ /* 0x000fea0003800000 */
.L_x_100:
        /* <DEDUP_REMOVED lines=9> */
.L_x_103:
[----:B------:R-:W-:Y:S05]  /*3d10*/  BSYNC B1 ;  /* 0x0000000000017941 */ /* 0x000fea0003800000 */
.L_x_102:
        /* <DEDUP_REMOVED lines=9> */
.L_x_105:
[----:B------:R-:W-:Y:S05]  /*3db0*/  BSYNC B1 ;  /* 0x0000000000017941 */ /* 0x000fea0003800000 */
.L_x_104:
        /* <DEDUP_REMOVED lines=10> */
.L_x_107:
[----:B------:R-:W-:Y:S05]  /*3e60*/  BSYNC B1 ;  /* 0x0000000000017941 */ /* 0x000fea0003800000 */
.L_x_106:
        /* <DEDUP_REMOVED lines=10> */
.L_x_109:
[----:B------:R-:W-:Y:S05]  /*3f10*/  BSYNC B1 ;  /* 0x0000000000017941 */ /* 0x000fea0003800000 */
.L_x_108:
        /* <DEDUP_REMOVED lines=9> */
.L_x_111:
[----:B------:R-:W-:Y:S05]  /*3fb0*/  BSYNC B1 ;  /* 0x0000000000017941 */ /* 0x000fea0003800000 */
.L_x_110:
        /* <DEDUP_REMOVED lines=9> */
.L_x_113:
[----:B------:R-:W-:Y:S05]  /*4050*/  BSYNC B1 ;  /* 0x0000000000017941 */ /* 0x000fea0003800000 */
.L_x_112:
        /* <DEDUP_REMOVED lines=10> */
.L_x_115:
[----:B------:R-:W-:Y:S05]  /*4100*/  BSYNC B1 ;  /* 0x0000000000017941 */ /* 0x000fea0003800000 */
.L_x_114:
        /* <DEDUP_REMOVED lines=10> */
.L_x_117:
[----:B------:R-:W-:Y:S05]  /*41b0*/  BSYNC B1 ;  /* 0x0000000000017941 */ /* 0x000fea0003800000 */
.L_x_116:
        /* <DEDUP_REMOVED lines=9> */
.L_x_119:
[----:B------:R-:W-:Y:S05]  /*4250*/  BSYNC B1 ;  /* 0x0000000000017941 */ /* 0x000fea0003800000 */
.L_x_118:
        /* <DEDUP_REMOVED lines=9> */
.L_x_121:
[----:B------:R-:W-:Y:S05]  /*42f0*/  BSYNC B1 ;  /* 0x0000000000017941 */ /* 0x000fea0003800000 */
.L_x_120:
        /* <DEDUP_REMOVED lines=10> */
.L_x_123:
[----:B------:R-:W-:Y:S05]  /*43a0*/  BSYNC B1 ;  /* 0x0000000000017941 */ /* 0x000fea0003800000 */
.L_x_122:
        /* <DEDUP_REMOVED lines=10> */
.L_x_125:
[----:B------:R-:W-:Y:S05]  /*4450*/  BSYNC B1 ;  /* 0x0000000000017941 */ /* 0x000fea0003800000 */
.L_x_124:
        /* <DEDUP_REMOVED lines=9> */
.L_x_127:
[----:B------:R-:W-:Y:S05]  /*44f0*/  BSYNC B1 ;  /* 0x0000000000017941 */ /* 0x000fea0003800000 */
.L_x_126:
        /* <DEDUP_REMOVED lines=9> */
.L_x_129:
[----:B------:R-:W-:Y:S05]  /*4590*/  BSYNC B1 ;  /* 0x0000000000017941 */ /* 0x000fea0003800000 */
.L_x_128:
        /* <DEDUP_REMOVED lines=10> */
.L_x_131:
[----:B------:R-:W-:Y:S05]  /*4640*/  BSYNC B1 ;  /* 0x0000000000017941 */ /* 0x000fea0003800000 */
.L_x_130:
        /* <DEDUP_REMOVED lines=10> */
.L_x_133:
[----:B------:R-:W-:Y:S05]  /*46f0*/  BSYNC B1 ;  /* 0x0000000000017941 */ /* 0x000fea0003800000 */
.L_x_132:
        /* <DEDUP_REMOVED lines=9> */
.L_x_135:
[----:B------:R-:W-:Y:S05]  /*4790*/  BSYNC B1 ;  /* 0x0000000000017941 */ /* 0x000fea0003800000 */
.L_x_134:
        /* <DEDUP_REMOVED lines=9> */
.L_x_137:
[----:B------:R-:W-:Y:S05]  /*4830*/  BSYNC B1 ;  /* 0x0000000000017941 */ /* 0x000fea0003800000 */
.L_x_136:
        /* <DEDUP_REMOVED lines=10> */
.L_x_139:
[----:B------:R-:W-:Y:S05]  /*48e0*/  BSYNC B1 ;  /* 0x0000000000017941 */ /* 0x000fea0003800000 */
.L_x_138:
        /* <DEDUP_REMOVED lines=10> */
.L_x_141:
[----:B------:R-:W-:Y:S05]  /*4990*/  BSYNC B1 ;  /* 0x0000000000017941 */ /* 0x000fea0003800000 */
.L_x_140:
        /* <DEDUP_REMOVED lines=9> */
.L_x_143:
[----:B------:R-:W-:Y:S05]  /*4a30*/  BSYNC B1 ;  /* 0x0000000000017941 */ /* 0x000fea0003800000 */
.L_x_142:
        /* <DEDUP_REMOVED lines=9> */
.L_x_145:
[----:B------:R-:W-:Y:S05]  /*4ad0*/  BSYNC B1 ;  /* 0x0000000000017941 */ /* 0x000fea0003800000 */
.L_x_144:
        /* <DEDUP_REMOVED lines=10> */
.L_x_147:
[----:B------:R-:W-:Y:S05]  /*4b80*/  BSYNC B1 ;  /* 0x0000000000017941 */ /* 0x000fea0003800000 */
.L_x_146:
        /* <DEDUP_REMOVED lines=10> */
.L_x_149:
[----:B------:R-:W-:Y:S05]  /*4c30*/  BSYNC B1 ;  /* 0x0000000000017941 */ /* 0x000fea0003800000 */
.L_x_148:
        /* <DEDUP_REMOVED lines=9> */
.L_x_151:
[----:B------:R-:W-:Y:S05]  /*4cd0*/  BSYNC B1 ;  /* 0x0000000000017941 */ /* 0x000fea0003800000 */
.L_x_150:
        /* <DEDUP_REMOVED lines=9> */
.L_x_153:
[----:B------:R-:W-:Y:S05]  /*4d70*/  BSYNC B1 ;  /* 0x0000000000017941 */ /* 0x000fea0003800000 */
.L_x_152:
        /* <DEDUP_REMOVED lines=10> */
.L_x_155:
[----:B------:R-:W-:Y:S05]  /*4e20*/  BSYNC B1 ;  /* 0x0000000000017941 */ /* 0x000fea0003800000 */
.L_x_154:
        /* <DEDUP_REMOVED lines=10> */
.L_x_157:
[----:B------:R-:W-:Y:S05]  /*4ed0*/  BSYNC B1 ;  /* 0x0000000000017941 */ /* 0x000fea0003800000 */
.L_x_156:
        /* <DEDUP_REMOVED lines=9> */
.L_x_159:
[----:B------:R-:W-:Y:S05]  /*4f70*/  BSYNC B1 ;  /* 0x0000000000017941 */ /* 0x000fea0003800000 */
.L_x_158:
        /* <DEDUP_REMOVED lines=9> */
.L_x_161:
[----:B------:R-:W-:Y:S05]  /*5010*/  BSYNC B1 ;  /* 0x0000000000017941 */ /* 0x000fea0003800000 */
.L_x_160:
        /* <DEDUP_REMOVED lines=10> */
.L_x_163:
[----:B------:R-:W-:Y:S05]  /*50c0*/  BSYNC B1 ;  /* 0x0000000000017941 */ /* 0x000fea0003800000 */
.L_x_162:
        /* <DEDUP_REMOVED lines=10> */
.L_x_165:
[----:B------:R-:W-:Y:S05]  /*5170*/  BSYNC B1 ;  /* 0x0000000000017941 */ /* 0x000fea0003800000 */
.L_x_164:
        /* <DEDUP_REMOVED lines=9> */
.L_x_167:
[----:B------:R-:W-:Y:S05]  /*5210*/  BSYNC B1 ;  /* 0x0000000000017941 */ /* 0x000fea0003800000 */
.L_x_166:
        /* <DEDUP_REMOVED lines=9> */
.L_x_169:
[----:B------:R-:W-:Y:S05]  /*52b0*/  BSYNC B1 ;  /* 0x0000000000017941 */ /* 0x000fea0003800000 */
.L_x_168:
        /* <DEDUP_REMOVED lines=10> */
.L_x_171:
[----:B------:R-:W-:Y:S05]  /*5360*/  BSYNC B1 ;  /* 0x0000000000017941 */ /* 0x000fea0003800000 */
.L_x_170:
        /* <DEDUP_REMOVED lines=10> */
.L_x_173:
[----:B------:R-:W-:Y:S05]  /*5410*/  BSYNC B1 ;  /* 0x0000000000017941 */ /* 0x000fea0003800000 */
.L_x_172:
        /* <DEDUP_REMOVED lines=9> */
.L_x_175:
[----:B------:R-:W-:Y:S05]  /*54b0*/  BSYNC B1 ;  /* 0x0000000000017941 */ /* 0x000fea0003800000 */
.L_x_174:
        /* <DEDUP_REMOVED lines=9> */
.L_x_177:
[----:B------:R-:W-:Y:S05]  /*5550*/  BSYNC B1 ;  /* 0x0000000000017941 */ /* 0x000fea0003800000 */
.L_x_176:
        /* <DEDUP_REMOVED lines=10> */
.L_x_179:
[----:B------:R-:W-:Y:S05]  /*5600*/  BSYNC B1 ;  /* 0x0000000000017941 */ /* 0x000fea0003800000 */
.L_x_178:
        /* <DEDUP_REMOVED lines=10> */
.L_x_181:
[----:B------:R-:W-:Y:S05]  /*56b0*/  BSYNC B1 ;  /* 0x0000000000017941 */ /* 0x000fea0003800000 */
.L_x_180:
        /* <DEDUP_REMOVED lines=9> */
.L_x_183:
[----:B------:R-:W-:Y:S05]  /*5750*/  BSYNC B1 ;  /* 0x0000000000017941 */ /* 0x000fea0003800000 */
.L_x_182:
        /* <DEDUP_REMOVED lines=9> */
.L_x_185:
[----:B------:R-:W-:Y:S05]  /*57f0*/  BSYNC B1 ;  /* 0x0000000000017941 */ /* 0x000fea0003800000 */
.L_x_184:
        /* <DEDUP_REMOVED lines=10> */
.L_x_187:
[----:B------:R-:W-:Y:S05]  /*58a0*/  BSYNC B1 ;  /* 0x0000000000017941 */ /* 0x000fea0003800000 */
.L_x_186:
        /* <DEDUP_REMOVED lines=10> */
.L_x_189:
[----:B------:R-:W-:Y:S05]  /*5950*/  BSYNC B1 ;  /* 0x0000000000017941 */ /* 0x000fea0003800000 */
.L_x_188:
        /* <DEDUP_REMOVED lines=9> */
.L_x_191:
[----:B------:R-:W-:Y:S05]  /*59f0*/  BSYNC B1 ;  /* 0x0000000000017941 */ /* 0x000fea0003800000 */
.L_x_190:
        /* <DEDUP_REMOVED lines=9> */
.L_x_193:
[----:B------:R-:W-:Y:S05]  /*5a90*/  BSYNC B1 ;  /* 0x0000000000017941 */ /* 0x000fea0003800000 */
.L_x_192:
        /* <DEDUP_REMOVED lines=10> */
.L_x_195:
[----:B------:R-:W-:Y:S05]  /*5b40*/  BSYNC B1 ;  /* 0x0000000000017941 */ /* 0x000fea0003800000 */
.L_x_194:
        /* <DEDUP_REMOVED lines=10> */
.L_x_197:
[----:B------:R-:W-:Y:S05]  /*5bf0*/  BSYNC B1 ;  /* 0x0000000000017941 */ /* 0x000fea0003800000 */
.L_x_196:
        /* <DEDUP_REMOVED lines=9> */
.L_x_199:
[----:B------:R-:W-:Y:S05]  /*5c90*/  BSYNC B1 ;  /* 0x0000000000017941 */ /* 0x000fea0003800000 */
.L_x_198:
        /* <DEDUP_REMOVED lines=9> */
.L_x_201:
[----:B------:R-:W-:Y:S05]  /*5d30*/  BSYNC B1 ;  /* 0x0000000000017941 */ /* 0x000fea0003800000 */
.L_x_200:
        /* <DEDUP_REMOVED lines=10> */
.L_x_203:
[----:B------:R-:W-:Y:S05]  /*5de0*/  BSYNC B1 ;  /* 0x0000000000017941 */ /* 0x000fea0003800000 */
.L_x_202:
        /* <DEDUP_REMOVED lines=10> */
.L_x_205:
[----:B------:R-:W-:Y:S05]  /*5e90*/  BSYNC B1 ;  /* 0x0000000000017941 */ /* 0x000fea0003800000 */
.L_x_204:
        /* <DEDUP_REMOVED lines=9> */
.L_x_207:
[----:B------:R-:W-:Y:S05]  /*5f30*/  BSYNC B1 ;  /* 0x0000000000017941 */ /* 0x000fea0003800000 */
.L_x_206:
        /* <DEDUP_REMOVED lines=9> */
.L_x_209:
[----:B------:R-:W-:Y:S05]  /*5fd0*/  BSYNC B1 ;  /* 0x0000000000017941 */ /* 0x000fea0003800000 */
.L_x_208:
        /* <DEDUP_REMOVED lines=10> */
.L_x_211:
[----:B------:R-:W-:Y:S05]  /*6080*/  BSYNC B1 ;  /* 0x0000000000017941 */ /* 0x000fea0003800000 */
.L_x_210:
        /* <DEDUP_REMOVED lines=10> */
.L_x_213:
[----:B------:R-:W-:Y:S05]  /*6130*/  BSYNC B1 ;  /* 0x0000000000017941 */ /* 0x000fea0003800000 */
.L_x_212:
        /* <DEDUP_REMOVED lines=9> */
.L_x_215:
[----:B------:R-:W-:Y:S05]  /*61d0*/  BSYNC B1 ;  /* 0x0000000000017941 */ /* 0x000fea0003800000 */
.L_x_214:
        /* <DEDUP_REMOVED lines=9> */
.L_x_217:
[----:B------:R-:W-:Y:S05]  /*6270*/  BSYNC B1 ;  /* 0x0000000000017941 */ /* 0x000fea0003800000 */
.L_x_216:
        /* <DEDUP_REMOVED lines=10> */
.L_x_219:
[----:B------:R-:W-:Y:S05]  /*6320*/  BSYNC B1 ;  /* 0x0000000000017941 */ /* 0x000fea0003800000 */
.L_x_218:
        /* <DEDUP_REMOVED lines=10> */
.L_x_221:
[----:B------:R-:W-:Y:S05]  /*63d0*/  BSYNC B1 ;  /* 0x0000000000017941 */ /* 0x000fea0003800000 */
.L_x_220:
        /* <DEDUP_REMOVED lines=9> */
.L_x_223:
[----:B------:R-:W-:Y:S05]  /*6470*/  BSYNC B1 ;  /* 0x0000000000017941 */ /* 0x000fea0003800000 */
.L_x_222:
        /* <DEDUP_REMOVED lines=9> */
.L_x_225:
[----:B------:R-:W-:Y:S05]  /*6510*/  BSYNC B1 ;  /* 0x0000000000017941 */ /* 0x000fea0003800000 */
.L_x_224:
        /* <DEDUP_REMOVED lines=10> */
.L_x_227:
[----:B------:R-:W-:Y:S05]  /*65c0*/  BSYNC B1 ;  /* 0x0000000000017941 */ /* 0x000fea0003800000 */
.L_x_226:
        /* <DEDUP_REMOVED lines=10> */
.L_x_229:
[----:B------:R-:W-:Y:S05]  /*6670*/  BSYNC B1 ;  /* 0x0000000000017941 */ /* 0x000fea0003800000 */
.L_x_228:
        /* <DEDUP_REMOVED lines=9> */
.L_x_231:
[----:B------:R-:W-:Y:S05]  /*6710*/  BSYNC B1 ;  /* 0x0000000000017941 */ /* 0x000fea0003800000 */
.L_x_230:
        /* <DEDUP_REMOVED lines=9> */
.L_x_233:
[----:B------:R-:W-:Y:S05]  /*67b0*/  BSYNC B1 ;  /* 0x0000000000017941 */ /* 0x000fea0003800000 */
.L_x_232:
        /* <DEDUP_REMOVED lines=10> */
.L_x_235:
[----:B------:R-:W-:Y:S05]  /*6860*/  BSYNC B1 ;  /* 0x0000000000017941 */ /* 0x000fea0003800000 */
.L_x_234:
        /* <DEDUP_REMOVED lines=10> */
.L_x_237:
[----:B------:R-:W-:Y:S05]  /*6910*/  BSYNC B1 ;  /* 0x0000000000017941 */ /* 0x000fea0003800000 */
.L_x_236:
        /* <DEDUP_REMOVED lines=9> */
.L_x_239:
[----:B------:R-:W-:Y:S05]  /*69b0*/  BSYNC B1 ;  /* 0x0000000000017941 */ /* 0x000fea0003800000 */
.L_x_238:
        /* <DEDUP_REMOVED lines=9> */
.L_x_241:
[----:B------:R-:W-:Y:S05]  /*6a50*/  BSYNC B1 ;  /* 0x0000000000017941 */ /* 0x000fea0003800000 */
.L_x_240:
        /* <DEDUP_REMOVED lines=10> */
.L_x_243:
[----:B------:R-:W-:Y:S05]  /*6b00*/  BSYNC B1 ;  /* 0x0000000000017941 */ /* 0x000fea0003800000 */
.L_x_242:
        /* <DEDUP_REMOVED lines=10> */
.L_x_245:
[----:B------:R-:W-:Y:S05]  /*6bb0*/  BSYNC B1 ;  /* 0x0000000000017941 */ /* 0x000fea0003800000 */
.L_x_244:
        /* <DEDUP_REMOVED lines=9> */
.L_x_247:
[----:B------:R-:W-:Y:S05]  /*6c50*/  BSYNC B1 ;  /* 0x0000000000017941 */ /* 0x000fea0003800000 */
.L_x_246:
        /* <DEDUP_REMOVED lines=9> */
.L_x_249:
[----:B------:R-:W-:Y:S05]  /*6cf0*/  BSYNC B1 ;  /* 0x0000000000017941 */ /* 0x000fea0003800000 */
.L_x_248:
        /* <DEDUP_REMOVED lines=10> */
.L_x_251:
[----:B------:R-:W-:Y:S05]  /*6da0*/  BSYNC B1 ;  /* 0x0000000000017941 */ /* 0x000fea0003800000 */
.L_x_250:
        /* <DEDUP_REMOVED lines=10> */
.L_x_253:
[----:B------:R-:W-:Y:S05]  /*6e50*/  BSYNC B1 ;  /* 0x0000000000017941 */ /* 0x000fea0003800000 */
.L_x_252:
        /* <DEDUP_REMOVED lines=9> */
.L_x_255:
[----:B------:R-:W-:Y:S05]  /*6ef0*/  BSYNC B1 ;  /* 0x0000000000017941 */ /* 0x000fea0003800000 */
.L_x_254:
        /* <DEDUP_REMOVED lines=9> */
.L_x_257:
[----:B------:R-:W-:Y:S05]  /*6f90*/  BSYNC B1 ;  /* 0x0000000000017941 */ /* 0x000fea0003800000 */
.L_x_256:
        /* <DEDUP_REMOVED lines=10> */
.L_x_259:
[----:B------:R-:W-:Y:S05]  /*7040*/  BSYNC B1 ;  /* 0x0000000000017941 */ /* 0x000fea0003800000 */
.L_x_258:
        /* <DEDUP_REMOVED lines=10> */
.L_x_261:
[----:B------:R-:W-:Y:S05]  /*70f0*/  BSYNC B1 ;  /* 0x0000000000017941 */ /* 0x000fea0003800000 */
.L_x_260:
        /* <DEDUP_REMOVED lines=9> */
.L_x_263:
[----:B------:R-:W-:Y:S05]  /*7190*/  BSYNC B1 ;  /* 0x0000000000017941 */ /* 0x000fea0003800000 */
.L_x_262:
        /* <DEDUP_REMOVED lines=9> */
.L_x_265:
[----:B------:R-:W-:Y:S05]  /*7230*/  BSYNC B1 ;  /* 0x0000000000017941 */ /* 0x000fea0003800000 */
.L_x_264:
        /* <DEDUP_REMOVED lines=10> */
.L_x_267:
[----:B------:R-:W-:Y:S05]  /*72e0*/  BSYNC B1 ;  /* 0x0000000000017941 */ /* 0x000fea0003800000 */
.L_x_266:
        /* <DEDUP_REMOVED lines=10> */
.L_x_269:
[----:B------:R-:W-:Y:S05]  /*7390*/  BSYNC B1 ;  /* 0x0000000000017941 */ /* 0x000fea0003800000 */
.L_x_268:
        /* <DEDUP_REMOVED lines=9> */
.L_x_271:
[----:B------:R-:W-:Y:S05]  /*7430*/  BSYNC B1 ;  /* 0x0000000000017941 */ /* 0x000fea0003800000 */
.L_x_270:
        /* <DEDUP_REMOVED lines=9> */
.L_x_273:
[----:B------:R-:W-:Y:S05]  /*74d0*/  BSYNC B1 ;  /* 0x0000000000017941 */ /* 0x000fea0003800000 */
.L_x_272:
        /* <DEDUP_REMOVED lines=10> */
.L_x_275:
[----:B------:R-:W-:Y:S05]  /*7580*/  BSYNC B1 ;  /* 0x0000000000017941 */ /* 0x000fea0003800000 */
.L_x_274:
        /* <DEDUP_REMOVED lines=10> */
.L_x_277:
[----:B------:R-:W-:Y:S05]  /*7630*/  BSYNC B1 ;  /* 0x0000000000017941 */ /* 0x000fea0003800000 */
.L_x_276:
        /* <DEDUP_REMOVED lines=9> */
.L_x_279:
[----:B------:R-:W-:Y:S05]  /*76d0*/  BSYNC B1 ;  /* 0x0000000000017941 */ /* 0x000fea0003800000 */
.L_x_278:
        /* <DEDUP_REMOVED lines=9> */
.L_x_281:
[----:B------:R-:W-:Y:S05]  /*7770*/  BSYNC B1 ;  /* 0x0000000000017941 */ /* 0x000fea0003800000 */
.L_x_280:
        /* <DEDUP_REMOVED lines=10> */
.L_x_283:
[----:B------:R-:W-:Y:S05]  /*7820*/  BSYNC B1 ;  /* 0x0000000000017941 */ /* 0x000fea0003800000 */
.L_x_282:
        /* <DEDUP_REMOVED lines=10> */
.L_x_285:
[----:B------:R-:W-:Y:S05]  /*78d0*/  BSYNC B1 ;  /* 0x0000000000017941 */ /* 0x000fea0003800000 */
.L_x_284:
        /* <DEDUP_REMOVED lines=9> */
.L_x_287:
[----:B------:R-:W-:Y:S05]  /*7970*/  BSYNC B1 ;  /* 0x0000000000017941 */ /* 0x000fea0003800000 */
.L_x_286:
[----:B0----5:R-:W-:Y:S01]  /*7980*/  HADD2.F32 R0, -RZ, R19.H0_H0 ;  /* 0x20000013ff007230 */ /* 0x021fe20000004100 */
[----:B------:R-:W-:Y:S01]  /*7990*/  ISETP.GT.AND P0, PT, R3, 0x8, P0 ;  /* 0x000000080300780c */ /* 0x000fe20000704270 */
[----:B------:R-:W-:Y:S01]  /*79a0*/  @P1 IMAD.MOV.U32 R4, RZ, RZ, R10 ;  /* 0x000000ffff041224 */ /* 0x000fe200078e000a */
[----:B------:R-:W-:Y:S02]  /*79b0*/  BSSY B1, `(.L_x_288) ;  /* 0x0000009000017945 */ /* 0x000fe40003800000 */
[----:B------:R-:W-:-:S04]  /*79c0*/  FMUL R5, R0, R155 ;  /* 0x0000009b00057220 */ /* 0x000fc80000400000 */
[----:B------:R-:W-:-:S05]  /*79d0*/  FFMA R5, R150, R154, R5 ;  /* 0x0000009a96057223 */ /* 0x000fca0000000005 */
[----:B------:R-:W-:-:S04]  /*79e0*/  F2FP.F16.F32.PACK_AB R5, RZ, R5 ;  /* 0x00000005ff05723e */ /* 0x000fc800000000ff */
[----:B------:R-:W-:Y:S01]  /*79f0*/  PRMT R2, R5, 0x7610, R2 ;  /* 0x0000761005027816 */ /* 0x000fe20000000002 */
[----:B------:R-:W-:-:S05]  /*7a00*/  @P1 IMAD.MOV.U32 R5, RZ, RZ, R11 ;  /* 0x000000ffff051224 */ /* 0x000fca00078e000b */
[----:B------:R0:W-:Y:S01]  /*7a10*/  @P1 STG.E.U16 desc[UR36][R4.64+0x1f0], R2 ;  /* 0x0001f00204001986 */ /* 0x0001e2000c101524 */
[----:B------:R-:W-:Y:S05]  /*7a20*/  @!P0 BRA `(.L_x_289) ;  /* 0x0000000000048947 */ /* 0x000fea0003800000 */
[----:B------:R0:W5:Y:S02]  /*7a30*/  LDG.E.LTC128B.U16 R19, desc[UR36][R8.64+0x1f2] ;  /* 0x0001f22408137981 */ /* 0x000164000c1e1520 */
.L_x_289:
[----:B------:R-:W-:Y:S05]  /*7a40*/  BSYNC B1 ;  /* 0x0000000000017941 */ /* 0x000fea0003800000 */
.L_x_288:
[----:B------:R-:W-:Y:S05]  /*7a50*/  @!P0 BRA `(.L_x_290) ;  /* 0x0000002400488947 */ /* 0x000fea0003800000 */
[----:B-----5:R-:W-:-:S05]  /*7a60*/  HADD2.F32 R0, -RZ, R19.H0_H0 ;  /* 0x20000013ff007230 */ /* 0x020fca0000004100 */
[----:B------:R-:W-:-:S04]  /*7a70*/  FMUL R0, R0, R155 ;  /* 0x0000009b00007220 */ /* 0x000fc80000400000 */
[----:B------:R-:W-:-:S05]  /*7a80*/  FFMA R0, R151, R154, R0 ;  /* 0x0000009a97007223 */ /* 0x000fca0000000000 */
[----:B------:R-:W-:-:S05]  /*7a90*/  F2FP.F16.F32.PACK_AB R0, RZ, R0 ;  /* 0x00000000ff00723e */ /* 0x000fca00000000ff */
[----:B------:R0:W-:Y:S01]  /*7aa0*/  STG.E.U16 desc[UR36][R10.64+0x1f2], R0 ;  /* 0x0001f2000a007986 */ /* 0x0001e2000c101524 */
[----:B------:R-:W-:Y:S05]  /*7ab0*/  BRA `(.L_x_290) ;  /* 0x0000002400307947 */ /* 0x000fea0003800000 */
.L_x_37:
[----:B------:R-:W-:Y:S01]  /*7ac0*/  ISETP.GT.AND P0, PT, R0, 0x1, PT ;  /* 0x000000010000780c */ /* 0x000fe20003f04270 */
[----:B------:R-:W-:Y:S01]  /*7ad0*/  ULDC.64 UR4, c[0x0][0x5c0] ;  /* 0x0001700000047ab9 */ /* 0x000fe20000000a00 */
[-C--:B------:R-:W-:Y:S01]  /*7ae0*/  FMUL R24, R24, R154.reuse ;  /* 0x0000009a18187220 */ /* 0x080fe20000400000 */
[-C--:B------:R-:W-:Y:S01]  /*7af0*/  FMUL R25, R25, R154.reuse ;  /* 0x0000009a19197220 */ /* 0x080fe20000400000 */
[----:B------:R-:W-:Y:S01]  /*7b00*/  ISETP.GT.AND P3, PT, R3, RZ, P0 ;  /* 0x000000ff0300720c */ /* 0x000fe20000764270 */
[-C--:B------:R-:W-:Y:S01]  /*7b10*/  FMUL R26, R26, R154.reuse ;  /* 0x0000009a1a1a7220 */ /* 0x080fe20000400000 */
[----:B------:R-:W-:Y:S01]  /*7b20*/  LEA R4, P4, R6, UR4, 0x1 ;  /* 0x0000000406047c11 */ /* 0x000fe2000f8808ff */
[----:B------:R-:W-:Y:S01]  /*7b30*/  FMUL R27, R27, R154 ;  /* 0x0000009a1b1b7220 */ /* 0x000fe20000400000 */
[----:B------:R-:W-:Y:S01]  /*7b40*/  F2FP.F16.F32.PACK_AB R24, RZ, R24 ;  /* 0x00000018ff18723e */ /* 0x000fe200000000ff */
[-C--:B------:R-:W-:Y:S01]  /*7b50*/  FMUL R28, R28, R154.reuse ;  /* 0x0000009a1c1c7220 */ /* 0x080fe20000400000 */
[----:B------:R-:W-:Y:S01]  /*7b60*/  LEA.HI.X R5, R6, UR5, R179, 0x1, P4 ;  /* 0x0000000506057c11 */ /* 0x000fe2000a0f0cb3 */
[-C--:B------:R-:W-:Y:S01]  /*7b70*/  FMUL R29, R29, R154.reuse ;  /* 0x0000009a1d1d7220 */ /* 0x080fe20000400000 */
[----:B------:R-:W-:Y:S01]  /*7b80*/  F2FP.F16.F32.PACK_AB R25, RZ, R25 ;  /* 0x00000019ff19723e */ /* 0x000fe200000000ff */
[-C--:B------:R-:W-:Y:S01]  /*7b90*/  FMUL R30, R30, R154.reuse ;  /* 0x0000009a1e1e7220 */ /* 0x080fe20000400000 */
[----:B------:R-:W-:Y:S01]  /*7ba0*/  SHF.L.U64.HI R11, R10, 0x4, R11 ;  /* 0x000000040a0b7819 */ /* 0x000fe2000001020b */
[----:B------:R-:W-:Y:S01]  /*7bb0*/  @P1 STG.E.U16 desc[UR36][R4.64], R24 ;  /* 0x0000001804001986 */ /* 0x000fe2000c101524 */
[----:B------:R-:W-:Y:S01]  /*7bc0*/  ISETP.GT.AND P1, PT, R0, 0x8, PT ;  /* 0x000000080000780c */ /* 0x000fe20003f24270 */
[----:B------:R-:W-:Y:S01]  /*7bd0*/  FMUL R31, R31, R154 ;  /* 0x0000009a1f1f7220 */ /* 0x000fe20000400000 */
[C---:B------:R-:W-:Y:S01]  /*7be0*/  ISETP.GT.AND P4, PT, R3.reuse, 0x8, P0 ;  /* 0x000000080300780c */ /* 0x040fe20000784270 */
[----:B------:R-:W-:Y:S01]  /*7bf0*/  @P3 STG.E.U16 desc[UR36][R4.64+0x2], R25 ;  /* 0x0000021904003986 */ /* 0x000fe2000c101524 */
[----:B------:R-:W-:Y:S01]  /*7c00*/  LEA R6, P3, R10, R4, 0x4 ;  /* 0x000000040a067211 */ /* 0x000fe200078620ff */
[-C--:B------:R-:W-:Y:S01]  /*7c10*/  FMUL R32, R32, R154.reuse ;  /* 0x0000009a20207220 */ /* 0x080fe20000400000 */
[----:B------:R-:W-:Y:S01]  /*7c20*/  ISETP.GT.AND P2, PT, R3, 0x8, P2 ;  /* 0x000000080300780c */ /* 0x000fe20001744270 */
[-C--:B------:R-:W-:Y:S01]  /*7c30*/  FMUL R33, R33, R154.reuse ;  /* 0x0000009a21217220 */ /* 0x080fe20000400000 */
[----:B------:R-:W-:Y:S01]  /*7c40*/  ISETP.GT.AND P0, PT, R0, 0x9, PT ;  /* 0x000000090000780c */ /* 0x000fe20003f04270 */
[----:B------:R-:W-:Y:S01]  /*7c50*/  IMAD.X R7, R11, 0x1, R5, P3 ;  /* 0x000000010b077824 */ /* 0x000fe200018e0605 */
[C---:B------:R-:W-:Y:S01]  /*7c60*/  ISETP.GT.AND P5, PT, R3.reuse, RZ, P1 ;  /* 0x000000ff0300720c */ /* 0x040fe20000fa4270 */
[-C--:B------:R-:W-:Y:S01]  /*7c70*/  FMUL R34, R34, R154.reuse ;  /* 0x0000009a22227220 */ /* 0x080fe20000400000 */
[----:B------:R-:W-:Y:S01]  /*7c80*/  ISETP.GT.AND P3, PT, R3, RZ, P0 ;  /* 0x000000ff0300720c */ /* 0x000fe20000764270 */
[----:B------:R-:W-:Y:S01]  /*7c90*/  FMUL R35, R35, R154 ;  /* 0x0000009a23237220 */ /* 0x000fe20000400000 */
[----:B------:R-:W-:Y:S01]  /*7ca0*/  F2FP.F16.F32.PACK_AB R26, RZ, R26 ;  /* 0x0000001aff1a723e */ /* 0x000fe200000000ff */
[-C--:B------:R-:W-:Y:S01]  /*7cb0*/  FMUL R36, R36, R154.reuse ;  /* 0x0000009a24247220 */ /* 0x080fe20000400000 */
[----:B------:R-:W-:Y:S01]  /*7cc0*/  F2FP.F16.F32.PACK_AB R27, RZ, R27 ;  /* 0x0000001bff1b723e */ /* 0x000fe200000000ff */
[----:B------:R-:W-:Y:S01]  /*7cd0*/  FMUL R37, R37, R154 ;  /* 0x0000009a25257220 */ /* 0x000fe20000400000 */
[----:B------:R-:W-:Y:S01]  /*7ce0*/  F2FP.F16.F32.PACK_AB R28, RZ, R28 ;  /* 0x0000001cff1c723e */ /* 0x000fe200000000ff */
[----:B------:R-:W-:Y:S01]  /*7cf0*/  @P2 STG.E.U16 desc[UR36][R6.64], R26 ;  /* 0x0000001a06002986 */ /* 0x000fe2000c101524 */
[----:B------:R-:W-:Y:S01]  /*7d00*/  F2FP.F16.F32.PACK_AB R29, RZ, R29 ;  /* 0x0000001dff1d723e */ /* 0x000fe200000000ff */
[-C--:B------:R-:W-:Y:S01]  /*7d10*/  FMUL R38, R38, R154.reuse ;  /* 0x0000009a26267220 */ /* 0x080fe20000400000 */
[----:B------:R-:W-:Y:S01]  /*7d20*/  ISETP.GT.AND P2, PT, R3, 0x8, P1 ;  /* 0x000000080300780c */ /* 0x000fe20000f44270 */
[----:B------:R-:W-:Y:S01]  /*7d30*/  @P4 STG.E.U16 desc[UR36][R6.64+0x2], R27 ;  /* 0x0000021b06004986 */ /* 0x000fe2000c101524 */
[----:B------:R-:W-:Y:S01]  /*7d40*/  ISETP.GT.AND P1, PT, R0, 0x10, PT ;  /* 0x000000100000780c */ /* 0x000fe20003f24270 */
[----:B------:R-:W-:Y:S01]  /*7d50*/  FMUL R39, R39, R154 ;  /* 0x0000009a27277220 */ /* 0x000fe20000400000 */
[----:B------:R-:W-:Y:S01]  /*7d60*/  F2FP.F16.F32.PACK_AB R30, RZ, R30 ;  /* 0x0000001eff1e723e */ /* 0x000fe200000000ff */
[----:B------:R-:W-:Y:S01]  /*7d70*/  @P5 STG.E.U16 desc[UR36][R4.64+0x10], R28 ;  /* 0x0000101c04005986 */ /* 0x000fe2000c101524 */
[C---:B------:R-:W-:Y:S01]  /*7d80*/  ISETP.GT.AND P4, PT, R3.reuse, RZ, P1 ;  /* 0x000000ff0300720c */ /* 0x040fe20000f84270 */
[-C--:B------:R-:W-:Y:S01]  /*7d90*/  FMUL R40, R40, R154.reuse ;  /* 0x0000009a28287220 */ /* 0x080fe20000400000 */
[----:B------:R-:W-:Y:S01]  /*7da0*/  F2FP.F16.F32.PACK_AB R31, RZ, R31 ;  /* 0x0000001fff1f723e */ /* 0x000fe200000000ff */
[----:B------:R-:W-:Y:S01]  /*7db0*/  @P3 STG.E.U16 desc[UR36][R4.64+0x12], R29 ;  /* 0x0000121d04003986 */ /* 0x000fe2000c101524 */
[----:B------:R-:W-:Y:S01]  /*7dc0*/  ISETP.GT.AND P3, PT, R3, 0x8, P0 ;  /* 0x000000080300780c */ /* 0x000fe20000764270 */
[----:B------:R-:W-:Y:S01]  /*7dd0*/  FMUL R41, R41, R154 ;  /* 0x0000009a29297220 */ /* 0x000fe20000400000 */
[----:B------:R-:W-:Y:S01]  /*7de0*/  ISETP.GT.AND P0, PT, R0, 0x11, PT ;  /* 0x000000110000780c */ /* 0x000fe20003f04270 */
[----:B------:R-:W-:Y:S01]  /*7df0*/  @P2 STG.E.U16 desc[UR36][R6.64+0x10], R30 ;  /* 0x0000101e06002986 */ /* 0x000fe2000c101524 */
[----:B------:R-:W-:Y:S01]  /*7e00*/  F2FP.F16.F32.PACK_AB R32, RZ, R32 ;  /* 0x00000020ff20723e */ /* 0x000fe200000000ff */
[-C--:B------:R-:W-:Y:S01]  /*7e10*/  FMUL R42, R42, R154.reuse ;  /* 0x0000009a2a2a7220 */ /* 0x080fe20000400000 */
[----:B------:R-:W-:Y:S01]  /*7e20*/  ISETP.GT.AND P5, PT, R3, RZ, P0 ;  /* 0x000000ff0300720c */ /* 0x000fe200007a4270 */
[-C--:B------:R-:W-:Y:S01]  /*7e30*/  FMUL R43, R43, R154.reuse ;  /* 0x0000009a2b2b7220 */ /* 0x080fe20000400000 */
[----:B------:R-:W-:Y:S01]  /*7e40*/  ISETP.GT.AND P2, PT, R3, 0x8, P1 ;  /* 0x000000080300780c */ /* 0x000fe20000f44270 */
[-C--:B------:R-:W-:Y:S01]  /*7e50*/  FMUL R44, R44, R154.reuse ;  /* 0x0000009a2c2c7220 */ /* 0x080fe20000400000 */
[----:B------:R-:W-:Y:S01]  /*7e60*/  ISETP.GT.AND P1, PT, R0, 0x18, PT ;  /* 0x000000180000780c */ /* 0x000fe20003f24270 */
[-C--:B------:R-:W-:Y:S01]  /*7e70*/  FMUL R45, R45, R154.reuse ;  /* 0x0000009a2d2d7220 */ /* 0x080fe20000400000 */
[----:B------:R-:W-:Y:S01]  /*7e80*/  F2FP.F16.F32.PACK_AB R33, RZ, R33 ;  /* 0x00000021ff21723e */ /* 0x000fe200000000ff */
[----:B------:R-:W-:Y:S01]  /*7e90*/  @P3 STG.E.U16 desc[UR36][R6.64+0x12], R31 ;  /* 0x0000121f06003986 */ /* 0x000fe2000c101524 */
[C---:B------:R-:W-:Y:S01]  /*7ea0*/  ISETP.GT.AND P3, PT, R3.reuse, 0x8, P0 ;  /* 0x000000080300780c */ /* 0x040fe20000764270 */
[-C--:B------:R-:W-:Y:S01]  /*7eb0*/  FMUL R46, R46, R154.reuse ;  /* 0x0000009a2e2e7220 */ /* 0x080fe20000400000 */
[----:B------:R-:W-:Y:S01]  /*7ec0*/  ISETP.GT.AND P0, PT, R0, 0x19, PT ;  /* 0x000000190000780c */ /* 0x000fe20003f04270 */
[----:B------:R-:W-:Y:S01]  /*7ed0*/  @P4 STG.E.U16 desc[UR36][R4.64+0x20], R32 ;  /* 0x0000202004004986 */ /* 0x000fe2000c101524 */
[----:B------:R-:W-:Y:S01]  /*7ee0*/  ISETP.GT.AND P4, PT, R3, RZ, P1 ;  /* 0x000000ff0300720c */ /* 0x000fe20000f84270 */
[----:B------:R-:W-:Y:S01]  /*7ef0*/  FMUL R47, R47, R154 ;  /* 0x0000009a2f2f7220 */ /* 0x000fe20000400000 */
[----:B------:R-:W-:Y:S01]  /*7f00*/  F2FP.F16.F32.PACK_AB R34, RZ, R34 ;  /* 0x00000022ff22723e */ /* 0x000fe200000000ff */
[----:B------:R-:W-:Y:S01]  /*7f10*/  @P5 STG.E.U16 desc[UR36][R4.64+0x22], R33 ;  /* 0x0000222104005986 */ /* 0x000fe2000c101524 */
[----:B------:R-:W-:Y:S01]  /*7f20*/  ISETP.GT.AND P5, PT, R3, RZ, P0 ;  /* 0x000000ff0300720c */ /* 0x000fe200007a4270 */
[----:B------:R-:W-:Y:S01]  /*7f30*/  FMUL R48, R48, R154 ;  /* 0x0000009a30307220 */ /* 0x000fe20000400000 */
[----:B------:R-:W-:Y:S01]  /*7f40*/  F2FP.F16.F32.PACK_AB R35, RZ, R35 ;  /* 0x00000023ff23723e */ /* 0x000fe200000000ff */
[----:B------:R-:W-:Y:S01]  /*7f50*/  @P2 STG.E.U16 desc[UR36][R6.64+0x20], R34 ;  /* 0x0000202206002986 */ /* 0x000fe2000c101524 */
[----:B------:R-:W-:Y:S01]  /*7f60*/  F2FP.F16.F32.PACK_AB R36, RZ, R36 ;  /* 0x00000024ff24723e */ /* 0x000fe200000000ff */
[-C--:B------:R-:W-:Y:S01]  /*7f70*/  FMUL R49, R49, R154.reuse ;  /* 0x0000009a31317220 */ /* 0x080fe20000400000 */
[C---:B------:R-:W-:Y:S01]  /*7f80*/  ISETP.GT.AND P2, PT, R3.reuse, 0x8, P1 ;  /* 0x000000080300780c */ /* 0x040fe20000f44270 */
[----:B------:R-:W-:Y:S01]  /*7f90*/  @P3 STG.E.U16 desc[UR36][R6.64+0x22], R35 ;  /* 0x0000222306003986 */ /* 0x000fe2000c101524 */
[----:B------:R-:W-:Y:S01]  /*7fa0*/  ISETP.GT.AND P1, PT, R0, 0x20, PT ;  /* 0x000000200000780c */ /* 0x000fe20003f24270 */
[-C--:B------:R-:W-:Y:S01]  /*7fb0*/  FMUL R50, R50, R154.reuse ;  /* 0x0000009a32327220 */ /* 0x080fe20000400000 */
[----:B------:R-:W-:Y:S01]  /*7fc0*/  F2FP.F16.F32.PACK_AB R37, RZ, R37 ;  /* 0x00000025ff25723e */ /* 0x000fe200000000ff */
[----:B------:R-:W-:Y:S01]  /*7fd0*/  @P4 STG.E.U16 desc[UR36][R4.64+0x30], R36 ;  /* 0x0000302404004986 */ /* 0x000fe2000c101524 */
[----:B------:R-:W-:Y:S01]  /*7fe0*/  ISETP.GT.AND P3, PT, R3, 0x8, P0 ;  /* 0x000000080300780c */ /* 0x000fe20000764270 */
[-C--:B------:R-:W-:Y:S01]  /*7ff0*/  FMUL R51, R51, R154.reuse ;  /* 0x0000009a33337220 */ /* 0x080fe20000400000 */
[----:B------:R-:W-:Y:S01]  /*8000*/  ISETP.GT.AND P0, PT, R0, 0x21, PT ;  /* 0x000000210000780c */ /* 0x000fe20003f04270 */
[----:B------:R-:W-:Y:S01]  /*8010*/  @P5 STG.E.U16 desc[UR36][R4.64+0x32], R37 ;  /* 0x0000322504005986 */ /* 0x000fe2000c101524 */
[----:B------:R-:W-:Y:S01]  /*8020*/  ISETP.GT.AND P4, PT, R3, RZ, P1 ;  /* 0x000000ff0300720c */ /* 0x000fe20000f84270 */
[----:B------:R-:W-:Y:S01]  /*8030*/  FMUL R52, R52, R154 ;  /* 0x0000009a34347220 */ /* 0x000fe20000400000 */
[----:B------:R-:W-:Y:S01]  /*8040*/  F2FP.F16.F32.PACK_AB R38, RZ, R38 ;  /* 0x00000026ff26723e */ /* 0x000fe200000000ff */
[-C--:B------:R-:W-:Y:S01]  /*8050*/  FMUL R53, R53, R154.reuse ;  /* 0x0000009a35357220 */ /* 0x080fe20000400000 */
        /* <DEDUP_REMOVED lines=325> */
[----:B------:R-:W-:Y:S01]  /*94b0*/  FMUL R151, R151, R154 ;  /* 0x0000009a97977220 */ /* 0x000fe20000400000 */
[----:B------:R-:W-:Y:S01]  /*94c0*/  ISETP.GT.AND P2, PT, R3, 0x8, P1 ;  /* 0x000000080300780c */ /* 0x000fe20000f44270 */
[----:B------:R-:W-:Y:S01]  /*94d0*/  @P3 STG.E.U16 desc[UR36][R6.64+0x132], R103 ;  /* 0x0001326706003986 */ /* 0x000fe2000c101524 */
[----:B------:R-:W-:-:S02]  /*94e0*/  ISETP.GT.AND P1, PT, R0, 0xa8, PT ;  /* 0x000000a80000780c */ /* 0x000fc40003f24270 */
[----:B------:R-:W-:Y:S01]  /*94f0*/  F2FP.F16.F32.PACK_AB R105, RZ, R105 ;  /* 0x00000069ff69723e */ /* 0x000fe200000000ff */
[----:B------:R-:W-:Y:S01]  /*9500*/  @P4 STG.E.U16 desc[UR36][R4.64+0x140], R104 ;  /* 0x0001406804004986 */ /* 0x000fe2000c101524 */
[C---:B------:R-:W-:Y:S02]  /*9510*/  ISETP.GT.AND P3, PT, R3.reuse, 0x8, P0 ;  /* 0x000000080300780c */ /* 0x040fe40000764270 */
[----:B------:R-:W-:Y:S01]  /*9520*/  ISETP.GT.AND P0, PT, R0, 0xa9, PT ;  /* 0x000000a90000780c */ /* 0x000fe20003f04270 */
[----:B------:R-:W-:Y:S01]  /*9530*/  @P5 STG.E.U16 desc[UR36][R4.64+0x142], R105 ;  /* 0x0001426904005986 */ /* 0x000fe2000c101524 */
[C---:B------:R-:W-:Y:S02]  /*9540*/  ISETP.GT.AND P4, PT, R3.reuse, RZ, P1 ;  /* 0x000000ff0300720c */ /* 0x040fe40000f84270 */
[----:B------:R-:W-:Y:S02]  /*9550*/  F2FP.F16.F32.PACK_AB R106, RZ, R106 ;  /* 0x0000006aff6a723e */ /* 0x000fe400000000ff */
[----:B------:R-:W-:-:S02]  /*9560*/  ISETP.GT.AND P5, PT, R3, RZ, P0 ;  /* 0x000000ff0300720c */ /* 0x000fc400007a4270 */
[----:B------:R-:W-:Y:S01]  /*9570*/  F2FP.F16.F32.PACK_AB R107, RZ, R107 ;  /* 0x0000006bff6b723e */ /* 0x000fe200000000ff */
[----:B------:R-:W-:Y:S01]  /*9580*/  @P2 STG.E.U16 desc[UR36][R6.64+0x140], R106 ;  /* 0x0001406a06002986 */ /* 0x000fe2000c101524 */
[----:B------:R-:W-:Y:S02]  /*9590*/  F2FP.F16.F32.PACK_AB R108, RZ, R108 ;  /* 0x0000006cff6c723e */ /* 0x000fe400000000ff */
[C---:B------:R-:W-:Y:S01]  /*95a0*/  ISETP.GT.AND P2, PT, R3.reuse, 0x8, P1 ;  /* 0x000000080300780c */ /* 0x040fe20000f44270 */
[----:B------:R-:W-:Y:S01]  /*95b0*/  @P3 STG.E.U16 desc[UR36][R6.64+0x142], R107 ;  /* 0x0001426b06003986 */ /* 0x000fe2000c101524 */
[----:B------:R-:W-:Y:S02]  /*95c0*/  ISETP.GT.AND P1, PT, R0, 0xb0, PT ;  /* 0x000000b00000780c */ /* 0x000fe40003f24270 */
[----:B------:R-:W-:Y:S01]  /*95d0*/  F2FP.F16.F32.PACK_AB R109, RZ, R109 ;  /* 0x0000006dff6d723e */ /* 0x000fe200000000ff */
[----:B------:R-:W-:Y:S01]  /*95e0*/  @P4 STG.E.U16 desc[UR36][R4.64+0x150], R108 ;  /* 0x0001506c04004986 */ /* 0x000fe2000c101524 */
[----:B------:R-:W-:-:S02]  /*95f0*/  ISETP.GT.AND P3, PT, R3, 0x8, P0 ;  /* 0x000000080300780c */ /* 0x000fc40000764270 */
[----:B------:R-:W-:Y:S01]  /*9600*/  ISETP.GT.AND P0, PT, R0, 0xb1, PT ;  /* 0x000000b10000780c */ /* 0x000fe20003f04270 */
[----:B------:R-:W-:Y:S01]  /*9610*/  @P5 STG.E.U16 desc[UR36][R4.64+0x152], R109 ;  /* 0x0001526d04005986 */ /* 0x000fe2000c101524 */
[C---:B------:R-:W-:Y:S02]  /*9620*/  ISETP.GT.AND P4, PT, R3.reuse, RZ, P1 ;  /* 0x000000ff0300720c */ /* 0x040fe40000f84270 */
[----:B------:R-:W-:Y:S02]  /*9630*/  F2FP.F16.F32.PACK_AB R110, RZ, R110 ;  /* 0x0000006eff6e723e */ /* 0x000fe400000000ff */
[----:B------:R-:W-:Y:S02]  /*9640*/  ISETP.GT.AND P5, PT, R3, RZ, P0 ;  /* 0x000000ff0300720c */ /* 0x000fe400007a4270 */
[----:B------:R-:W-:Y:S01]  /*9650*/  F2FP.F16.F32.PACK_AB R111, RZ, R111 ;  /* 0x0000006fff6f723e */ /* 0x000fe200000000ff */
[----:B------:R-:W-:Y:S01]  /*9660*/  @P2 STG.E.U16 desc[UR36][R6.64+0x150], R110 ;  /* 0x0001506e06002986 */ /* 0x000fe2000c101524 */
[----:B------:R-:W-:-:S02]  /*9670*/  F2FP.F16.F32.PACK_AB R112, RZ, R112 ;  /* 0x00000070ff70723e */ /* 0x000fc400000000ff */
[C---:B------:R-:W-:Y:S01]  /*9680*/  ISETP.GT.AND P2, PT, R3.reuse, 0x8, P1 ;  /* 0x000000080300780c */ /* 0x040fe20000f44270 */
[----:B------:R-:W-:Y:S01]  /*9690*/  @P3 STG.E.U16 desc[UR36][R6.64+0x152], R111 ;  /* 0x0001526f06003986 */ /* 0x000fe2000c101524 */
[C---:B------:R-:W-:Y:S02]  /*96a0*/  ISETP.GT.AND P1, PT, R0.reuse, 0xb8, PT ;  /* 0x000000b80000780c */ /* 0x040fe40003f24270 */
[----:B------:R-:W-:Y:S01]  /*96b0*/  F2FP.F16.F32.PACK_AB R113, RZ, R113 ;  /* 0x00000071ff71723e */ /* 0x000fe200000000ff */
[----:B------:R-:W-:Y:S01]  /*96c0*/  @P4 STG.E.U16 desc[UR36][R4.64+0x160], R112 ;  /* 0x0001607004004986 */ /* 0x000fe2000c101524 */
[C---:B------:R-:W-:Y:S02]  /*96d0*/  ISETP.GT.AND P3, PT, R3.reuse, 0x8, P0 ;  /* 0x000000080300780c */ /* 0x040fe40000764270 */
[----:B------:R-:W-:Y:S01]  /*96e0*/  ISETP.GT.AND P0, PT, R0, 0xb9, PT ;  /* 0x000000b90000780c */ /* 0x000fe20003f04270 */
[----:B------:R-:W-:Y:S01]  /*96f0*/  @P5 STG.E.U16 desc[UR36][R4.64+0x162], R113 ;  /* 0x0001627104005986 */ /* 0x000fe2000c101524 */
[----:B------:R-:W-:-:S02]  /*9700*/  ISETP.GT.AND P4, PT, R3, RZ, P1 ;  /* 0x000000ff0300720c */ /* 0x000fc40000f84270 */
[----:B------:R-:W-:Y:S02]  /*9710*/  F2FP.F16.F32.PACK_AB R114, RZ, R114 ;  /* 0x00000072ff72723e */ /* 0x000fe400000000ff */
[C---:B------:R-:W-:Y:S02]  /*9720*/  ISETP.GT.AND P5, PT, R3.reuse, RZ, P0 ;  /* 0x000000ff0300720c */ /* 0x040fe400007a4270 */
[----:B------:R-:W-:Y:S01]  /*9730*/  F2FP.F16.F32.PACK_AB R115, RZ, R115 ;  /* 0x00000073ff73723e */ /* 0x000fe200000000ff */
[----:B------:R-:W-:Y:S01]  /*9740*/  @P2 STG.E.U16 desc[UR36][R6.64+0x160], R114 ;  /* 0x0001607206002986 */ /* 0x000fe2000c101524 */
[----:B------:R-:W-:Y:S02]  /*9750*/  F2FP.F16.F32.PACK_AB R116, RZ, R116 ;  /* 0x00000074ff74723e */ /* 0x000fe400000000ff */
        /* <DEDUP_REMOVED lines=65> */
[----:B------:R-:W-:Y:S02]  /*9b70*/  ISETP.GT.AND P5, PT, R3, RZ, P0 ;  /* 0x000000ff0300720c */ /* 0x000fe400007a4270 */
[----:B------:R-:W-:Y:S02]  /*9b80*/  F2FP.F16.F32.PACK_AB R134, RZ, R134 ;  /* 0x00000086ff86723e */ /* 0x000fe400000000ff */
[----:B------:R-:W-:Y:S02]  /*9b90*/  F2FP.F16.F32.PACK_AB R135, RZ, R135 ;  /* 0x00000087ff87723e */ /* 0x000fe400000000ff */
[----:B------:R-:W-:Y:S01]  /*9ba0*/  F2FP.F16.F32.PACK_AB R136, RZ, R136 ;  /* 0x00000088ff88723e */ /* 0x000fe200000000ff */
[----:B------:R-:W-:Y:S01]  /*9bb0*/  @P2 STG.E.U16 desc[UR36][R6.64+0x1b0], R134 ;  /* 0x0001b08606002986 */ /* 0x000fe2000c101524 */
[----:B------:R-:W-:-:S02]  /*9bc0*/  F2FP.F16.F32.PACK_AB R137, RZ, R137 ;  /* 0x00000089ff89723e */ /* 0x000fc400000000ff */
[C---:B------:R-:W-:Y:S01]  /*9bd0*/  ISETP.GT.AND P1, PT, R3.reuse, 0x8, P1 ;  /* 0x000000080300780c */ /* 0x040fe20000f24270 */
[----:B------:R-:W-:Y:S01]  /*9be0*/  @P3 STG.E.U16 desc[UR36][R6.64+0x1b2], R135 ;  /* 0x0001b28706003986 */ /* 0x000fe2000c101524 */
[C---:B------:R-:W-:Y:S02]  /*9bf0*/  ISETP.GT.AND P2, PT, R3.reuse, 0x8, P0 ;  /* 0x000000080300780c */ /* 0x040fe40000744270 */
[C---:B------:R-:W-:Y:S01]  /*9c00*/  ISETP.GT.AND P0, PT, R0.reuse, 0xe9, PT ;  /* 0x000000e90000780c */ /* 0x040fe20003f04270 */
[----:B------:R-:W-:Y:S01]  /*9c10*/  @P4 STG.E.U16 desc[UR36][R4.64+0x1c0], R136 ;  /* 0x0001c08804004986 */ /* 0x000fe2000c101524 */
[----:B------:R-:W-:Y:S02]  /*9c20*/  ISETP.GT.AND P4, PT, R0, 0xe8, PT ;  /* 0x000000e80000780c */ /* 0x000fe40003f84270 */
[----:B------:R-:W-:Y:S01]  /*9c30*/  F2FP.F16.F32.PACK_AB R138, RZ, R138 ;  /* 0x0000008aff8a723e */ /* 0x000fe200000000ff */
[----:B------:R-:W-:Y:S01]  /*9c40*/  @P5 STG.E.U16 desc[UR36][R4.64+0x1c2], R137 ;  /* 0x0001c28904005986 */ /* 0x000fe2000c101524 */
[----:B------:R-:W-:-:S02]  /*9c50*/  ISETP.GT.AND P5, PT, R3, RZ, P4 ;  /* 0x000000ff0300720c */ /* 0x000fc400027a4270 */
[----:B------:R-:W-:Y:S01]  /*9c60*/  F2FP.F16.F32.PACK_AB R139, RZ, R139 ;  /* 0x0000008bff8b723e */ /* 0x000fe200000000ff */
[----:B------:R-:W-:Y:S01]  /*9c70*/  @P1 STG.E.U16 desc[UR36][R6.64+0x1c0], R138 ;  /* 0x0001c08a06001986 */ /* 0x000fe2000c101524 */
[----:B------:R-:W-:Y:S02]  /*9c80*/  F2FP.F16.F32.PACK_AB R140, RZ, R140 ;  /* 0x0000008cff8c723e */ /* 0x000fe400000000ff */
[C---:B------:R-:W-:Y:S01]  /*9c90*/  ISETP.GT.AND P3, PT, R3.reuse, RZ, P0 ;  /* 0x000000ff0300720c */ /* 0x040fe20000764270 */
[----:B------:R-:W-:Y:S01]  /*9ca0*/  @P2 STG.E.U16 desc[UR36][R6.64+0x1c2], R139 ;  /* 0x0001c28b06002986 */ /* 0x000fe2000c101524 */
[C---:B------:R-:W-:Y:S02]  /*9cb0*/  ISETP.GT.AND P4, PT, R3.reuse, 0x8, P4 ;  /* 0x000000080300780c */ /* 0x040fe40002784270 */
[----:B------:R-:W-:Y:S02]  /*9cc0*/  F2FP.F16.F32.PACK_AB R141, RZ, R141 ;  /* 0x0000008dff8d723e */ /* 0x000fe400000000ff */
[----:B------:R-:W-:Y:S01]  /*9cd0*/  F2FP.F16.F32.PACK_AB R142, RZ, R142 ;  /* 0x0000008eff8e723e */ /* 0x000fe200000000ff */
[----:B------:R-:W-:Y:S01]  /*9ce0*/  @P5 STG.E.U16 desc[UR36][R4.64+0x1d0], R140 ;  /* 0x0001d08c04005986 */ /* 0x000fe2000c101524 */
[----:B------:R-:W-:-:S02]  /*9cf0*/  ISETP.GT.AND P5, PT, R3, 0x8, P0 ;  /* 0x000000080300780c */ /* 0x000fc400007a4270 */
[----:B------:R-:W-:Y:S02]  /*9d00*/  F2FP.F16.F32.PACK_AB R143, RZ, R143 ;  /* 0x0000008fff8f723e */ /* 0x000fe400000000ff */
[C---:B------:R-:W-:Y:S01]  /*9d10*/  ISETP.GT.AND P0, PT, R0.reuse, 0xf1, PT ;  /* 0x000000f10000780c */ /* 0x040fe20003f04270 */
[----:B------:R-:W-:Y:S01]  /*9d20*/  @P3 STG.E.U16 desc[UR36][R4.64+0x1d2], R141 ;  /* 0x0001d28d04003986 */ /* 0x000fe2000c101524 */
[----:B------:R-:W-:Y:S02]  /*9d30*/  ISETP.GT.AND P3, PT, R0, 0xf0, PT ;  /* 0x000000f00000780c */ /* 0x000fe40003f64270 */
[----:B------:R-:W-:Y:S01]  /*9d40*/  F2FP.F16.F32.PACK_AB R144, RZ, R144 ;  /* 0x00000090ff90723e */ /* 0x000fe200000000ff */
[----:B------:R-:W-:Y:S01]  /*9d50*/  @P4 STG.E.U16 desc[UR36][R6.64+0x1d0], R142 ;  /* 0x0001d08e06004986 */ /* 0x000fe2000c101524 */
[C---:B------:R-:W-:Y:S02]  /*9d60*/  ISETP.GT.AND P4, PT, R3.reuse, RZ, P3 ;  /* 0x000000ff0300720c */ /* 0x040fe40001f84270 */
[C---:B------:R-:W-:Y:S01]  /*9d70*/  ISETP.GT.AND P3, PT, R3.reuse, 0x8, P3 ;  /* 0x000000080300780c */ /* 0x040fe20001f64270 */
[----:B------:R-:W-:Y:S01]  /*9d80*/  @P5 STG.E.U16 desc[UR36][R6.64+0x1d2], R143 ;  /* 0x0001d28f06005986 */ /* 0x000fe2000c101524 */
[----:B------:R-:W-:-:S02]  /*9d90*/  ISETP.GT.AND P5, PT, R3, RZ, P0 ;  /* 0x000000ff0300720c */ /* 0x000fc400007a4270 */
[----:B------:R-:W-:Y:S02]  /*9da0*/  F2FP.F16.F32.PACK_AB R145, RZ, R145 ;  /* 0x00000091ff91723e */ /* 0x000fe400000000ff */
[C---:B------:R-:W-:Y:S02]  /*9db0*/  ISETP.GT.AND P0, PT, R3.reuse, 0x8, P0 ;  /* 0x000000080300780c */ /* 0x040fe40000704270 */
[C---:B------:R-:W-:Y:S02]  /*9dc0*/  ISETP.GT.AND P1, PT, R0.reuse, 0xf9, PT ;  /* 0x000000f90000780c */ /* 0x040fe40003f24270 */
[----:B------:R-:W-:Y:S01]  /*9dd0*/  ISETP.GT.AND P2, PT, R0, 0xf8, PT ;  /* 0x000000f80000780c */ /* 0x000fe20003f44270 */
[----:B------:R-:W-:Y:S01]  /*9de0*/  @P4 STG.E.U16 desc[UR36][R4.64+0x1e0], R144 ;  /* 0x0001e09004004986 */ /* 0x000fe2000c101524 */
[C---:B------:R-:W-:Y:S01]  /*9df0*/  ISETP.GT.AND P4, PT, R3.reuse, RZ, P1 ;  /* 0x000000ff0300720c */ /* 0x040fe20000f84270 */
[----:B------:R-:W-:Y:S01]  /*9e00*/  @P3 IMAD.MOV.U32 R2, RZ, RZ, R6 ;  /* 0x000000ffff023224 */ /* 0x000fe200078e0006 */
[C---:B------:R-:W-:Y:S01]  /*9e10*/  ISETP.GT.AND P1, PT, R3.reuse, 0x8, P1 ;  /* 0x000000080300780c */ /* 0x040fe20000f24270 */
[----:B------:R-:W-:Y:S01]  /*9e20*/  @P5 STG.E.U16 desc[UR36][R4.64+0x1e2], R145 ;  /* 0x0001e29104005986 */ /* 0x000fe2000c101524 */
[----:B------:R-:W-:-:S02]  /*9e30*/  ISETP.GT.AND P5, PT, R3, RZ, P2 ;  /* 0x000000ff0300720c */ /* 0x000fc400017a4270 */
[----:B------:R-:W-:Y:S01]  /*9e40*/  ISETP.GT.AND P2, PT, R3, 0x8, P2 ;  /* 0x000000080300780c */ /* 0x000fe20001744270 */
[----:B------:R-:W-:Y:S01]  /*9e50*/  @P3 IMAD.MOV.U32 R3, RZ, RZ, R7 ;  /* 0x000000ffff033224 */ /* 0x000fe200078e0007 */
[----:B------:R-:W-:Y:S02]  /*9e60*/  F2FP.F16.F32.PACK_AB R146, RZ, R146 ;  /* 0x00000092ff92723e */ /* 0x000fe400000000ff */
[----:B------:R-:W-:Y:S02]  /*9e70*/  F2FP.F16.F32.PACK_AB R147, RZ, R147 ;  /* 0x00000093ff93723e */ /* 0x000fe400000000ff */
[----:B------:R-:W-:Y:S01]  /*9e80*/  F2FP.F16.F32.PACK_AB R148, RZ, R148 ;  /* 0x00000094ff94723e */ /* 0x000fe200000000ff */
[----:B------:R0:W-:Y:S01]  /*9e90*/  @P3 STG.E.U16 desc[UR36][R2.64+0x1e0], R146 ;  /* 0x0001e09202003986 */ /* 0x0001e2000c101524 */
[----:B------:R-:W-:Y:S02]  /*9ea0*/  F2FP.F16.F32.PACK_AB R149, RZ, R149 ;  /* 0x00000095ff95723e */ /* 0x000fe400000000ff */
[----:B------:R-:W-:-:S02]  /*9eb0*/  F2FP.F16.F32.PACK_AB R150, RZ, R150 ;  /* 0x00000096ff96723e */ /* 0x000fc400000000ff */
[----:B------:R-:W-:Y:S01]  /*9ec0*/  F2FP.F16.F32.PACK_AB R151, RZ, R151 ;  /* 0x00000097ff97723e */ /* 0x000fe200000000ff */
[----:B0-----:R-:W-:Y:S02]  /*9ed0*/  @P0 IMAD.MOV.U32 R2, RZ, RZ, R6 ;  /* 0x000000ffff020224 */ /* 0x001fe400078e0006 */
[----:B------:R-:W-:-:S05]  /*9ee0*/  @P0 IMAD.MOV.U32 R3, RZ, RZ, R7 ;  /* 0x000000ffff030224 */ /* 0x000fca00078e0007 */
[----:B------:R0:W-:Y:S02]  /*9ef0*/  @P0 STG.E.U16 desc[UR36][R2.64+0x1e2], R147 ;  /* 0x0001e29302000986 */ /* 0x0001e4000c101524 */
[----:B0-----:R-:W-:Y:S02]  /*9f00*/  @P5 IMAD.MOV.U32 R2, RZ, RZ, R4 ;  /* 0x000000ffff025224 */ /* 0x001fe400078e0004 */
[----:B------:R-:W-:-:S05]  /*9f10*/  @P5 IMAD.MOV.U32 R3, RZ, RZ, R5 ;  /* 0x000000ffff035224 */ /* 0x000fca00078e0005 */
[----:B------:R0:W-:Y:S04]  /*9f20*/  @P5 STG.E.U16 desc[UR36][R2.64+0x1f0], R148 ;  /* 0x0001f09402005986 */ /* 0x0001e8000c101524 */
[----:B------:R1:W-:Y:S01]  /*9f30*/  @P4 STG.E.U16 desc[UR36][R4.64+0x1f2], R149 ;  /* 0x0001f29504004986 */ /* 0x0003e2000c101524 */
[----:B0-----:R-:W-:Y:S02]  /*9f40*/  @P2 IMAD.MOV.U32 R2, RZ, RZ, R6 ;  /* 0x000000ffff022224 */ /* 0x001fe400078e0006 */
[----:B------:R-:W-:-:S05]  /*9f50*/  @P2 IMAD.MOV.U32 R3, RZ, RZ, R7 ;  /* 0x000000ffff032224 */ /* 0x000fca00078e0007 */
[----:B------:R1:W-:Y:S04]  /*9f60*/  @P2 STG.E.U16 desc[UR36][R2.64+0x1f0], R150 ;  /* 0x0001f09602002986 */ /* 0x0003e8000c101524 */
[----:B------:R1:W-:Y:S02]  /*9f70*/  @P1 STG.E.U16 desc[UR36][R6.64+0x1f2], R151 ;  /* 0x0001f29706001986 */ /* 0x0003e4000c101524 */
.L_x_290:
[----:B------:R-:W-:Y:S05]  /*9f80*/  BSYNC B0 ;  /* 0x0000000000007941 */ /* 0x000fea0003800000 */
.L_x_36:
[----:B01----:R-:W2:Y:S01]  /*9f90*/  LDL.64 R2, [R1] ;  /* 0x0000000001027983 */ /* 0x003ea20000100a00 */
[----:B------:R-:W-:Y:S01]  /*9fa0*/  ULDC.64 UR4, c[0x0][0x650] ;  /* 0x0001940000047ab9 */ /* 0x000fe20000000a00 */
[----:B------:R0:W-:Y:S01]  /*9fb0*/  SYNCS.ARRIVE.TRANS64.A1T0 RZ, [R162+UR45], RZ ;  /* 0x000000ffa2ff79a7 */ /* 0x0001e2000810002d */
[----:B------:R-:W-:Y:S01]  /*9fc0*/  PRMT R0, RZ, 0x7610, R0 ;  /* 0x00007610ff007816 */ /* 0x000fe20000000000 */
[----:B-----5:R-:W-:Y:S02]  /*9fd0*/  IMAD.MOV.U32 R19, RZ, RZ, -0x1 ;  /* 0xffffffffff137424 */ /* 0x020fe400078e00ff */
[----:B------:R-:W-:Y:S01]  /*9fe0*/  IMAD.MOV.U32 R22, RZ, RZ, -0x1 ;  /* 0xffffffffff167424 */ /* 0x000fe200078e00ff */
[----:B--2---:R-:W-:-:S04]  /*9ff0*/  LEA R18, P0, R2, R18, 0x1 ;  /* 0x0000001202127211 */ /* 0x004fc800078008ff */
[----:B------:R-:W-:Y:S01]  /*a000*/  LEA.HI.X R17, R2, R17, R23, 0x1, P0 ;  /* 0x0000001102117211 */ /* 0x000fe200000f0c17 */
[----:B------:R-:W-:Y:S01]  /*a010*/  IMAD.MOV.U32 R2, RZ, RZ, -0x1 ;  /* 0xffffffffff027424 */ /* 0x000fe200078e00ff */
[----:B------:R-:W-:-:S04]  /*a020*/  ISETP.GE.U32.AND P0, PT, R18, UR4, PT ;  /* 0x0000000412007c0c */ /* 0x000fc8000bf06070 */
[----:B------:R-:W-:-:S13]  /*a030*/  ISETP.GE.U32.AND.EX P0, PT, R17, UR5, PT, P0 ;  /* 0x0000000511007c0c */ /* 0x000fda000bf06100 */
[----:B0-----:R-:W-:Y:S05]  /*a040*/  @P0 BRA `(.L_x_291) ;  /* 0x0000000400700947 */ /* 0x001fea0003800000 */
[----:B------:R-:W0:Y:S01]  /*a050*/  S2R R10, SR_CTAID.X ;  /* 0x00000000000a7919 */ /* 0x000e220000002500 */
[----:B------:R-:W1:Y:S01]  /*a060*/  LDC.64 R8, c[0x0][0x628] ;  /* 0x00018a00ff087b82 */ /* 0x000e620000000a00 */
[----:B------:R-:W-:Y:S01]  /*a070*/  ULDC UR4, c[0x0][0x150] ;  /* 0x0000540000047ab9 */ /* 0x000fe20000000800 */
[----:B---34-:R-:W-:Y:S01]  /*a080*/  IMAD.MOV.U32 R6, RZ, RZ, R18 ;  /* 0x000000ffff067224 */ /* 0x018fe200078e0012 */
[----:B------:R-:W2:Y:S01]  /*a090*/  S2R R20, SR_CTAID.Y ;  /* 0x0000000000147919 */ /* 0x000ea20000002600 */
[----:B------:R-:W-:-:S04]  /*a0a0*/  IMAD.MOV.U32 R7, RZ, RZ, R17 ;  /* 0x000000ffff077224 */ /* 0x000fc800078e0011 */
[----:B------:R-:W3:Y:S08]  /*a0b0*/  LDC R15, c[0x0][0x144] ;  /* 0x00005100ff0f7b82 */ /* 0x000ef00000000800 */
[----:B------:R-:W4:Y:S08]  /*a0c0*/  LDC R0, c[0x0][0x630] ;  /* 0x00018c00ff007b82 */ /* 0x000f300000000800 */
[----:B------:R-:W2:Y:S01]  /*a0d0*/  LDC.64 R12, c[0x0][0x620] ;  /* 0x00018800ff0c7b82 */ /* 0x000ea20000000a00 */
[----:B-1----:R-:W-:-:S04]  /*a0e0*/  ISETP.NE.U32.AND P0, PT, R8, RZ, PT ;  /* 0x000000ff0800720c */ /* 0x002fc80003f05070 */
[----:B------:R-:W-:Y:S02]  /*a0f0*/  ISETP.NE.AND.EX P0, PT, R9, RZ, PT, P0 ;  /* 0x000000ff0900720c */ /* 0x000fe40003f05300 */
[----:B0-----:R-:W-:-:S05]  /*a100*/  I2FP.F32.U32 R2, R10 ;  /* 0x0000000a00027245 */ /* 0x001fca0000201000 */
[----:B------:R-:W-:-:S04]  /*a110*/  FMUL R2, R2, UR4 ;  /* 0x0000000402027c20 */ /* 0x000fc80008400000 */
[----:B------:R0:W1:Y:S02]  /*a120*/  F2I.U32.TRUNC.NTZ R14, R2 ;  /* 0x00000002000e7305 */ /* 0x000064000020f000 */
[----:B---34-:R-:W-:Y:S05]  /*a130*/  @!P0 BRA `(.L_x_292) ;  /* 0x0000000000288947 */ /* 0x018fea0003800000 */
[----:B------:R-:W3:Y:S02]  /*a140*/  LDC R3, c[0x0][0x634] ;  /* 0x00018d00ff037b82 */ /* 0x000ee40000000800 */
[----:B---3--:R-:W-:-:S05]  /*a150*/  IADD3 R7, P0, R18, R3, RZ ;  /* 0x0000000312077210 */ /* 0x008fca0007f1e0ff */
[----:B------:R-:W-:-:S04]  /*a160*/  IMAD.X R11, RZ, RZ, R17, P0 ;  /* 0x000000ffff0b7224 */ /* 0x000fc800000e0611 */
[----:B0-----:R-:W-:-:S04]  /*a170*/  IMAD.WIDE.U32 R2, R11, R8, RZ ;  /* 0x000000080b027225 */ /* 0x001fc800078e00ff */
[----:B------:R-:W-:-:S04]  /*a180*/  IMAD.WIDE.U32 R4, P0, R7, R9, R2 ;  /* 0x0000000907047225 */ /* 0x000fc80007800002 */
[----:B------:R-:W-:-:S04]  /*a190*/  IMAD.WIDE.U32 R2, R7, R8, RZ ;  /* 0x0000000807027225 */ /* 0x000fc800078e00ff */
[----:B------:R-:W-:Y:S01]  /*a1a0*/  IMAD.X R7, RZ, RZ, RZ, P0 ;  /* 0x000000ffff077224 */ /* 0x000fe200000e06ff */
[----:B------:R-:W-:Y:S01]  /*a1b0*/  IADD3 RZ, P0, R3, R4, RZ ;  /* 0x0000000403ff7210 */ /* 0x000fe20007f1e0ff */
[----:B------:R-:W-:-:S04]  /*a1c0*/  IMAD.MOV.U32 R6, RZ, RZ, R5 ;  /* 0x000000ffff067224 */ /* 0x000fc800078e0005 */
[----:B------:R-:W-:-:S08]  /*a1d0*/  IMAD.WIDE.U32.X R6, R11, R9, R6, P0 ;  /* 0x000000090b067225 */ /* 0x000fd000000e0406 */
.L_x_292:
[----:B------:R-:W3:Y:S01]  /*a1e0*/  LDC.64 R26, c[0x0][0x640] ;  /* 0x00019000ff1a7b82 */ /* 0x000ee20000000a00 */
[-C--:B------:R-:W-:Y:S01]  /*a1f0*/  SHF.R.U64 R11, R6, R0.reuse, R7 ;  /* 0x00000000060b7219 */ /* 0x080fe20000001207 */
[----:B------:R-:W-:Y:S01]  /*a200*/  IMAD.MOV.U32 R19, RZ, RZ, R17 ;  /* 0x000000ffff137224 */ /* 0x000fe200078e0011 */
[----:B------:R-:W-:Y:S01]  /*a210*/  SHF.R.U32.HI R0, RZ, R0, R7 ;  /* 0x00000000ff007219 */ /* 0x000fe20000011607 */
[----:B-1----:R-:W-:Y:S01]  /*a220*/  IMAD.MOV R14, RZ, RZ, -R14 ;  /* 0x000000ffff0e7224 */ /* 0x002fe200078e0a0e */
[----:B------:R-:W-:Y:S01]  /*a230*/  IADD3 R5, P0, RZ, -R11, RZ ;  /* 0x8000000bff057210 */ /* 0x000fe20007f1e0ff */
[----:B------:R-:W-:Y:S01]  /*a240*/  ULDC UR4, c[0x0][0x154] ;  /* 0x0000550000047ab9 */ /* 0x000fe20000000800 */
[----:B------:R-:W-:Y:S01]  /*a250*/  IMAD.MOV.U32 R7, RZ, RZ, 0x1 ;  /* 0x00000001ff077424 */ /* 0x000fe200078e00ff */
[----:B------:R-:W1:Y:S01]  /*a260*/  LDC R4, c[0x0][0x618] ;  /* 0x00018600ff047b82 */ /* 0x000e620000000800 */
[----:B------:R-:W-:Y:S02]  /*a270*/  IMAD R22, R15, R14, R10 ;  /* 0x0000000e0f167224 */ /* 0x000fe400078e020a */
[----:B------:R-:W-:-:S04]  /*a280*/  IMAD.X R3, RZ, RZ, ~R0, P0 ;  /* 0x000000ffff037224 */ /* 0x000fc800000e0e00 */
[-C--:B--2---:R-:W-:Y:S01]  /*a290*/  IMAD R0, R3, R12.reuse, RZ ;  /* 0x0000000c03007224 */ /* 0x084fe200078e02ff */
[----:B------:R-:W2:Y:S01]  /*a2a0*/  LDC R6, c[0x0][0x608] ;  /* 0x00018200ff067b82 */ /* 0x000ea20000000800 */
[----:B0-----:R-:W-:-:S04]  /*a2b0*/  IMAD.WIDE.U32 R2, R5, R12, R18 ;  /* 0x0000000c05027225 */ /* 0x001fc800078e0012 */
[----:B------:R-:W-:Y:S01]  /*a2c0*/  IMAD R5, R5, R13, R0 ;  /* 0x0000000d05057224 */ /* 0x000fe200078e0200 */
[----:B------:R-:W-:Y:S02]  /*a2d0*/  I2FP.F32.U32 R0, R20 ;  /* 0x0000001400007245 */ /* 0x000fe40000201000 */
[----:B------:R-:W0:Y:S01]  /*a2e0*/  LDC R24, c[0x0][0x658] ;  /* 0x00019600ff187b82 */ /* 0x000e220000000800 */
[----:B------:R-:W-:Y:S01]  /*a2f0*/  IMAD.IADD R3, R3, 0x1, R5 ;  /* 0x0000000103037824 */ /* 0x000fe200078e0205 */
[----:B---3--:R-:W-:Y:S01]  /*a300*/  ISETP.NE.U32.AND P0, PT, R26, RZ, PT ;  /* 0x000000ff1a00720c */ /* 0x008fe20003f05070 */
[----:B------:R-:W-:Y:S01]  /*a310*/  FMUL R0, R0, UR4 ;  /* 0x0000000400007c20 */ /* 0x000fe20008400000 */
[----:B------:R-:W-:Y:S02]  /*a320*/  IMAD.MOV.U32 R5, RZ, RZ, -0x1 ;  /* 0xffffffffff057424 */ /* 0x000fe400078e00ff */
[----:B------:R-:W-:Y:S01]  /*a330*/  ISETP.NE.AND.EX P0, PT, R27, RZ, PT, P0 ;  /* 0x000000ff1b00720c */ /* 0x000fe20003f05300 */
[----:B------:R3:W4:Y:S01]  /*a340*/  F2I.U32.TRUNC.NTZ R12, R0 ;  /* 0x00000000000c7305 */ /* 0x000722000020f000 */
[----:B------:R-:W3:Y:S01]  /*a350*/  LDC R15, c[0x0][0x148] ;  /* 0x00005200ff0f7b82 */ /* 0x000ee20000000800 */
[----:B-1----:R-:W-:-:S02]  /*a360*/  SHF.R.U64 R10, R2, R4, R3 ;  /* 0x00000004020a7219 */ /* 0x002fc40000001203 */
[----:B------:R-:W-:-:S05]  /*a370*/  SHF.R.U32.HI R3, RZ, R4, R3 ;  /* 0x00000004ff037219 */ /* 0x000fca0000011603 */
[----:B------:R-:W1:Y:S01]  /*a380*/  LDC R14, c[0x0][0x600] ;  /* 0x00018000ff0e7b82 */ /* 0x000e620000000800 */
[-CC-:B--2---:R-:W-:Y:S02]  /*a390*/  SHF.R.U64 R8, R10, R6.reuse, R3.reuse ;  /* 0x000000060a087219 */ /* 0x184fe40000001203 */
[----:B------:R-:W-:-:S05]  /*a3a0*/  SHF.R.U32.HI R3, RZ, R6, R3 ;  /* 0x00000006ff037219 */ /* 0x000fca0000011603 */
[----:B------:R-:W2:Y:S01]  /*a3b0*/  LDC R21, c[0x0][0x648] ;  /* 0x00019200ff157b82 */ /* 0x000ea20000000800 */
[-CC-:B0-----:R-:W-:Y:S02]  /*a3c0*/  SHF.R.U64 R13, R8, R24.reuse, R3.reuse ;  /* 0x00000018080d7219 */ /* 0x181fe40000001203 */
[-C--:B------:R-:W-:Y:S02]  /*a3d0*/  SHF.L.U32 R5, R5, R24.reuse, RZ ;  /* 0x0000001805057219 */ /* 0x080fe400000006ff */
[-C--:B------:R-:W-:Y:S01]  /*a3e0*/  SHF.R.U32.HI R3, RZ, R24.reuse, R3 ;  /* 0x00000018ff037219 */ /* 0x080fe20000011603 */
[----:B------:R-:W-:Y:S01]  /*a3f0*/  IMAD.MOV.U32 R2, RZ, RZ, R13 ;  /* 0x000000ffff027224 */ /* 0x000fe200078e000d */
[----:B------:R-:W-:Y:S01]  /*a400*/  SHF.L.U32 R24, R7, R24, RZ ;  /* 0x0000001807187219 */ /* 0x000fe200000006ff */
[----:B------:R-:W0:Y:S01]  /*a410*/  LDC R25, c[0x0][0x638] ;  /* 0x00018e00ff197b82 */ /* 0x000e220000000800 */
[----:B------:R-:W-:-:S07]  /*a420*/  LOP3.LUT R19, RZ, R5, RZ, 0x33, !PT ;  /* 0x00000005ff137212 */ /* 0x000fce00078e33ff */
[----:B------:R-:W0:Y:S01]  /*a430*/  LDC R28, c[0x0][0x610] ;  /* 0x00018400ff1c7b82 */ /* 0x000e220000000800 */
[----:B----4-:R-:W-:Y:S05]  /*a440*/  @!P0 BRA `(.L_x_293) ;  /* 0x0000000000288947 */ /* 0x010fea0003800000 */
[----:B---3--:R-:W3:Y:S02]  /*a450*/  LDC R0, c[0x0][0x64c] ;  /* 0x00019300ff007b82 */ /* 0x008ee40000000800 */
[----:B---3--:R-:W-:-:S05]  /*a460*/  IADD3 R7, P0, R13, R0, RZ ;  /* 0x000000000d077210 */ /* 0x008fca0007f1e0ff */
        /* <DEDUP_REMOVED lines=8> */
.L_x_293:
[----:B------:R-:W4:Y:S01]  /*a4f0*/  LDC R4, c[0x0][0x65c] ;  /* 0x00019700ff047b82 */ /* 0x000f220000000800 */
[----:B--23--:R-:W-:Y:S01]  /*a500*/  SHF.R.U64 R0, R2, R21, R3 ;  /* 0x0000001502007219 */ /* 0x00cfe20000001203 */
[----:B-1----:R-:W-:Y:S01]  /*a510*/  VIADD R3, R14, 0xffffffff ;  /* 0xffffffff0e037836 */ /* 0x002fe20000000000 */
[----:B------:R-:W-:Y:S01]  /*a520*/  LOP3.LUT R19, R8, R19, RZ, 0xc0, !PT ;  /* 0x0000001308137212 */ /* 0x000fe200078ec0ff */
[----:B------:R-:W-:Y:S02]  /*a530*/  IMAD.MOV R12, RZ, RZ, -R12 ;  /* 0x000000ffff0c7224 */ /* 0x000fe400078e0a0c */
[----:B------:R-:W-:Y:S01]  /*a540*/  IMAD.MOV R2, RZ, RZ, -R0 ;  /* 0x000000ffff027224 */ /* 0x000fe200078e0a00 */
[----:B------:R-:W-:Y:S01]  /*a550*/  LOP3.LUT R3, R10, R3, RZ, 0xc0, !PT ;  /* 0x000000030a037212 */ /* 0x000fe200078ec0ff */
[----:B------:R-:W-:Y:S02]  /*a560*/  IMAD R19, R24, R0, R19 ;  /* 0x0000000018137224 */ /* 0x000fe400078e0213 */
[----:B0-----:R-:W-:-:S04]  /*a570*/  IMAD R0, R2, R25, R13 ;  /* 0x0000001902007224 */ /* 0x001fc800078e020d */
[----:B------:R-:W-:Y:S01]  /*a580*/  IMAD R2, R0, R14, R3 ;  /* 0x0000000e00027224 */ /* 0x000fe200078e0203 */
[----:B----4-:R-:W-:Y:S01]  /*a590*/  ISETP.NE.AND P0, PT, R4, 0x1, PT ;  /* 0x000000010400780c */ /* 0x010fe20003f05270 */
[----:B------:R-:W-:-:S05]  /*a5a0*/  IMAD.MOV.U32 R4, RZ, RZ, 0x1 ;  /* 0x00000001ff047424 */ /* 0x000fca00078e00ff */
[----:B------:R-:W-:-:S07]  /*a5b0*/  PRMT R0, R4, 0x7610, R0 ;  /* 0x0000761004007816 */ /* 0x000fce0000000000 */
[----:B------:R-:W-:-:S04]  /*a5c0*/  @P0 IMAD R22, R15, R12, R20 ;  /* 0x0000000c0f160224 */ /* 0x000fc800078e0214 */
[----:B------:R-:W-:-:S05]  /*a5d0*/  IMAD R19, R19, R28, R22 ;  /* 0x0000001c13137224 */ /* 0x000fca00078e0216 */
[----:B------:R-:W-:Y:S02]  /*a5e0*/  SEL R22, R2, R19, !P0 ;  /* 0x0000001302167207 */ /* 0x000fe40004000000 */
[----:B------:R-:W-:Y:S01]  /*a5f0*/  SEL R19, R19, R2, !P0 ;  /* 0x0000000213137207 */ /* 0x000fe20004000000 */
[----:B------:R-:W-:-:S07]  /*a600*/  IMAD.MOV.U32 R2, RZ, RZ, R11 ;  /* 0x000000ffff027224 */ /* 0x000fce00078e000b */
.L_x_291:
[----:B------:R-:W-:Y:S02]  /*a610*/  LOP3.LUT P0, RZ, R0, 0xff, RZ, 0xc0, !PT ;  /* 0x000000ff00ff7812 */ /* 0x000fe4000780c0ff */
[----:B------:R-:W-:-:S11]  /*a620*/  LOP3.LUT R175, R175, 0x1, RZ, 0x3c, !PT ;  /* 0x00000001afaf7812 */ /* 0x000fd600078e3cff */
[----:B------:R-:W-:Y:S05]  /*a630*/  @P0 BRA `(.L_x_294) ;  /* 0xffffff7000240947 */ /* 0x000fea000383ffff */
[----:B------:R-:W-:Y:S05]  /*a640*/  EXIT ;  /* 0x000000000000794d */ /* 0x000fea0003800000 */
.L_x_17:
[----:B------:R-:W-:-:S08]  /*a650*/  ISETP.NE.AND P0, PT, R5, RZ, PT ;  /* 0x000000ff0500720c */ /* 0x000fd00003f05270 */
[----:B0-----:R-:W0:-:S00]  /*a660*/  USETMAXREG.DEALLOC.CTAPOOL 0x28 ;  /* 0x00000028000079c8 */ /* 0x001e0000080e0500 */
[----:B------:R-:W-:Y:S05]  /*a670*/  @P0 EXIT ;  /* 0x000000000000094d */ /* 0x000fea0003800000 */
[----:B0-----:R-:W-:Y:S01]  /*a680*/  LOP3.LUT P0, RZ, R8, 0xff, RZ, 0xc0, !PT ;  /* 0x000000ff08ff7812 */ /* 0x001fe2000780c0ff */
[----:B------:R-:W-:Y:S02]  /*a690*/  IMAD.MOV.U32 R0, RZ, RZ, 0x1 ;  /* 0x00000001ff007424 */ /* 0x000fe400078e00ff */
[----:B------:R-:W-:-:S10]  /*a6a0*/  IMAD.MOV.U32 R7, RZ, RZ, RZ ;  /* 0x000000ffff077224 */ /* 0x000fd400078e00ff */
[----:B------:R-:W-:Y:S05]  /*a6b0*/  @!P0 BRA `(.L_x_295) ;  /* 0x0000000c008c8947 */ /* 0x000fea0003800000 */
[----:B------:R-:W0:Y:S01]  /*a6c0*/  S2UR UR9, SR_CgaCtaId ;  /* 0x00000000000979c3 */ /* 0x000e220000008800 */
[----:B------:R-:W-:Y:S01]  /*a6d0*/  ULDC UR5, c[0x0][0x658] ;  /* 0x0001960000057ab9 */ /* 0x000fe20000000800 */
[----:B------:R-:W-:Y:S01]  /*a6e0*/  UMOV UR10, 0xffffffff ;  /* 0xffffffff000a7882 */ /* 0x000fe20000000000 */
[----:B------:R-:W-:Y:S01]  /*a6f0*/  UMOV UR14, 0x1 ;  /* 0x00000001000e7882 */ /* 0x000fe20000000000 */
[----:B------:R-:W-:Y:S01]  /*a700*/  USHF.L.U32 UR10, UR10, UR5, URZ ;  /* 0x000000050a0a7299 */ /* 0x000fe2000800063f */
[----:B------:R-:W-:Y:S01]  /*a710*/  LOP3.LUT P0, RZ, R4, 0x1f, RZ, 0xc0, !PT ;  /* 0x0000001f04ff7812 */ /* 0x000fe2000780c0ff */
[----:B------:R-:W-:Y:S01]  /*a720*/  BSSY B0, `(.L_x_295) ;  /* 0x00000dc000007945 */ /* 0x000fe20003800000 */
[C---:B------:R-:W-:Y:S01]  /*a730*/  ISETP.NE.AND P2, PT, R3.reuse, RZ, PT ;  /* 0x000000ff0300720c */ /* 0x040fe20003f45270 */
[----:B------:R-:W-:Y:S01]  /*a740*/  ULOP3.LUT UR13, URZ, UR10, URZ, 0x33, !UPT ;  /* 0x0000000a3f0d7292 */ /* 0x000fe2000f8e333f */
[----:B------:R-:W-:Y:S01]  /*a750*/  ISETP.NE.OR P0, PT, R3, RZ, !P0 ;  /* 0x000000ff0300720c */ /* 0x000fe20004705670 */
[----:B------:R-:W-:Y:S01]  /*a760*/  IMAD.MOV.U32 R8, RZ, RZ, 0x1 ;  /* 0x00000001ff087424 */ /* 0x000fe200078e00ff */
[----:B------:R-:W-:Y:S01]  /*a770*/  LOP3.LUT R6, R16, 0x2, RZ, 0xfc, !PT ;  /* 0x0000000210067812 */ /* 0x000fe200078efcff */
[----:B------:R-:W-:Y:S01]  /*a780*/  IMAD.MOV.U32 R0, RZ, RZ, 0x1 ;  /* 0x00000001ff007424 */ /* 0x000fe200078e00ff */
[----:B------:R-:W-:Y:S01]  /*a790*/  ULDC UR4, c[0x0][0x600] ;  /* 0x0001800000047ab9 */ /* 0x000fe20000000800 */
[----:B------:R-:W-:Y:S01]  /*a7a0*/  IMAD.MOV.U32 R7, RZ, RZ, RZ ;  /* 0x000000ffff077224 */ /* 0x000fe200078e00ff */
[----:B------:R-:W-:Y:S01]  /*a7b0*/  UMOV UR19, 0x1111 ;  /* 0x0000111100137882 */ /* 0x000fe20000000000 */
[----:B------:R-:W-:-:S02]  /*a7c0*/  UIADD3 UR24, UR40, 0x1, URZ ;  /* 0x0000000128187890 */ /* 0x000fc4000fffe03f */
[----:B------:R-:W-:Y:S02]  /*a7d0*/  UIADD3 UR4, UR4, -0x1, URZ ;  /* 0xffffffff04047890 */ /* 0x000fe4000fffe03f */
[----:B------:R-:W-:Y:S01]  /*a7e0*/  USHF.L.U32 UR5, UR14, UR5, URZ ;  /* 0x000000050e057299 */ /* 0x000fe2000800063f */
[----:B------:R-:W-:Y:S01]  /*a7f0*/  ULDC.64 UR26, c[0x0][0x198] ;  /* 0x00006600001a7ab9 */ /* 0x000fe20000000a00 */
[----:B0-----:R-:W-:Y:S02]  /*a800*/  USHF.R.U32.HI UR25, URZ, 0x2, UR9 ;  /* 0x000000023f197899 */ /* 0x001fe40008011609 */
[----:B------:R-:W-:Y:S02]  /*a810*/  ULOP3.LUT UR8, UR9, 0x3, URZ, 0xc0, !UPT ;  /* 0x0000000309087892 */ /* 0x000fe4000f8ec03f */
[----:B------:R-:W-:Y:S02]  /*a820*/  USHF.L.U32 UR6, UR9, 0x6, URZ ;  /* 0x0000000609067899 */ /* 0x000fe4000800063f */
[----:B------:R-:W-:-:S02]  /*a830*/  USHF.L.U32 UR7, UR9, 0xc, URZ ;  /* 0x0000000c09077899 */ /* 0x000fc4000800063f */
[----:B------:R-:W-:Y:S02]  /*a840*/  ULOP3.LUT UR9, UR9, 0xfffffffc, URZ, 0xc0, !UPT ;  /* 0xfffffffc09097892 */ /* 0x000fe4000f8ec03f */
[----:B------:R-:W-:Y:S02]  /*a850*/  UISETP.GT.U32.AND UP0, UPT, UR8, 0xffff, UPT ;  /* 0x0000ffff0800788c */ /* 0x000fe4000bf04070 */
[----:B------:R-:W-:Y:S02]  /*a860*/  ULOP3.LUT UR11, UR9, 0x1, URZ, 0xfc, !UPT ;  /* 0x00000001090b7892 */ /* 0x000fe4000f8efc3f */
[----:B------:R-:W-:Y:S02]  /*a870*/  ULOP3.LUT UR12, UR9, 0x2, URZ, 0xfc, !UPT ;  /* 0x00000002090c7892 */ /* 0x000fe4000f8efc3f */
[----:B------:R-:W-:Y:S02]  /*a880*/  USHF.L.U32 UR10, UR14, UR9, URZ ;  /* 0x000000090e0a7299 */ /* 0x000fe4000800063f */
[----:B------:R-:W-:-:S02]  /*a890*/  ULOP3.LUT UR9, UR9, 0x3, URZ, 0xfc, !UPT ;  /* 0x0000000309097892 */ /* 0x000fc4000f8efc3f */
[----:B------:R-:W-:Y:S02]  /*a8a0*/  USHF.L.U32 UR11, UR14, UR11, URZ ;  /* 0x0000000b0e0b7299 */ /* 0x000fe4000800063f */
[----:B------:R-:W-:Y:S02]  /*a8b0*/  USHF.L.U32 UR12, UR14, UR12, URZ ;  /* 0x0000000c0e0c7299 */ /* 0x000fe4000800063f */
[----:B------:R-:W-:Y:S02]  /*a8c0*/  USEL UR8, UR8, 0xffff, !UP0 ;  /* 0x0000ffff08087887 */ /* 0x000fe4000c000000 */
[----:B------:R-:W-:Y:S02]  /*a8d0*/  USHF.L.U32 UR9, UR14, UR9, URZ ;  /* 0x000000090e097299 */ /* 0x000fe4000800063f */
[----:B------:R-:W-:Y:S02]  /*a8e0*/  ULOP3.LUT UR10, UR12, UR10, UR11, 0xfe, !UPT ;  /* 0x0000000a0c0a7292 */ /* 0x000fe4000f8efe0b */
[----:B------:R-:W-:-:S02]  /*a8f0*/  ULOP3.LUT UR8, UR8, 0xffff, URZ, 0xc0, !UPT ;  /* 0x0000ffff08087892 */ /* 0x000fc4000f8ec03f */
[----:B------:R-:W-:Y:S02]  /*a900*/  ULOP3.LUT UR6, UR6, 0xc0, URZ, 0xc0, !UPT ;  /* 0x000000c006067892 */ /* 0x000fe4000f8ec03f */
[----:B------:R-:W-:Y:S02]  /*a910*/  ULOP3.LUT UR7, UR7, 0x3000, URZ, 0xc0, !UPT ;  /* 0x0000300007077892 */ /* 0x000fe4000f8ec03f */
[----:B------:R-:W-:Y:S02]  /*a920*/  ULOP3.LUT UR18, UR10, UR9, URZ, 0xfc, !UPT ;  /* 0x000000090a127292 */ /* 0x000fe4000f8efc3f */
[----:B------:R-:W-:-:S12]  /*a930*/  USHF.L.U32 UR19, UR19, UR8, URZ ;  /* 0x0000000813137299 */ /* 0x000fd8000800063f */
.L_x_307:
[----:B------:R-:W-:-:S03]  /*a940*/  UMOV UR8, 0xffffffff ;  /* 0xffffffff00087882 */ /* 0x000fc60000000000 */
[----:B------:R-:W-:Y:S05]  /*a950*/  BRA.DIV UR8, `(.L_x_296) ;  /* 0x00000012081c7947 */ /* 0x000fea000b800000 */
[----:B------:R-:W-:-:S13]  /*a960*/  ELECT P6, URZ, PT ;  /* 0x00000000003f782f */ /* 0x000fda00038c0000 */
.L_x_321:
[----:B------:R-:W0:Y:S01]  /*a970*/  LDC R3, c[0x0][0x28c] ;  /* 0x0000a300ff037b82 */ /* 0x000e220000000800 */
[----:B------:R-:W-:Y:S01]  /*a980*/  BSSY B1, `(.L_x_297) ;  /* 0x000003d000017945 */ /* 0x000fe20003800000 */
[----:B0-----:R-:W-:-:S13]  /*a990*/  ISETP.LT.OR P6, PT, R3, 0x1, !P6 ;  /* 0x000000010300780c */ /* 0x001fda00077c1670 */
[----:B------:R-:W-:Y:S05]  /*a9a0*/  @P6 BRA `(.L_x_298) ;  /* 0x0000000000e86947 */ /* 0x000fea0003800000 */
[----:B------:R-:W-:Y:S01]  /*a9b0*/  LEA R19, R19, UR25, 0x2 ;  /* 0x0000001913137c11 */ /* 0x000fe2000f8e10ff */
[----:B------:R-:W-:Y:S01]  /*a9c0*/  IMAD.MOV.U32 R11, RZ, RZ, RZ ;  /* 0x000000ffff0b7224 */ /* 0x000fe200078e00ff */
[----:B------:R-:W-:Y:S01]  /*a9d0*/  LEA R22, R22, UR6, 0x8 ;  /* 0x0000000616167c11 */ /* 0x000fe2000f8e40ff */
[----:B------:R-:W-:Y:S02]  /*a9e0*/  IMAD.U32 R13, RZ, RZ, UR24 ;  /* 0x00000018ff0d7e24 */ /* 0x000fe4000f8e00ff */
[----:B------:R-:W-:Y:S02]  /*a9f0*/  IMAD.MOV.U32 R3, RZ, RZ, R0 ;  /* 0x000000ffff037224 */ /* 0x000fe400078e0000 */
[----:B------:R-:W-:Y:S02]  /*aa00*/  IMAD.MOV.U32 R4, RZ, RZ, R7 ;  /* 0x000000ffff047224 */ /* 0x000fe400078e0007 */
[----:B------:R-:W-:-:S07]  /*aa10*/  IMAD.SHL.U32 R19, R19, 0x10, RZ ;  /* 0x0000001013137824 */ /* 0x000fce00078e00ff */
.L_x_302:
[----:B------:R-:W0:Y:S01]  /*aa20*/  S2R R10, SR_CgaCtaId ;  /* 0x00000000000a7919 */ /* 0x000e220000008800 */
[----:B------:R-:W-:Y:S01]  /*aa30*/  MOV R5, 0x400 ;  /* 0x0000040000057802 */ /* 0x000fe20000000f00 */
[----:B------:R-:W1:Y:S03]  /*aa40*/  @!P2 LDC R9, c[0x0][0x500] ;  /* 0x00014000ff09ab82 */ /* 0x000e660000000800 */
[----:B0-----:R-:W-:Y:S02]  /*aa50*/  LEA R12, R10, R5, 0x18 ;  /* 0x000000050a0c7211 */ /* 0x001fe400078ec0ff */
[----:B------:R-:W-:-:S03]  /*aa60*/  SHF.L.U32 R5, R3, 0x1f, RZ ;  /* 0x0000001f03057819 */ /* 0x000fc600000006ff */
[----:B------:R-:W-:-:S04]  /*aa70*/  IMAD R10, R4, 0x8, R12 ;  /* 0x00000008040a7824 */ /* 0x000fc800078e020c */
[----:B------:R-:W0:Y:S02]  /*aa80*/  SYNCS.PHASECHK.TRANS64.TRYWAIT P1, [R10+URZ+0x28], R5 ;  /* 0x000028050a0075a7 */ /* 0x000e24000802017f */
[----:B01----:R-:W-:Y:S05]  /*aa90*/  @!P1 BRA `(.L_x_299) ;  /* 0x0000000c00ec9947 */ /* 0x003fea0003800000 */
.L_x_322:
[----:B0-----:R-:W-:Y:S01]  /*aaa0*/  PRMT R5, R6, 0x9910, RZ ;  /* 0x0000991006057816 */ /* 0x001fe200000000ff */
[----:B------:R0:W-:Y:S03]  /*aab0*/  @!P2 SYNCS.ARRIVE.TRANS64 RZ, [R10+URZ], R9 ;  /* 0x000000090affa9a7 */ /* 0x0001e6000800003f */
[----:B------:R-:W-:-:S13]  /*aac0*/  ISETP.NE.AND P1, PT, R5, 0x2, PT ;  /* 0x000000020500780c */ /* 0x000fda0003f25270 */
[----:B0-----:R-:W-:Y:S05]  /*aad0*/  @P1 BRA `(.L_x_300) ;  /* 0x0000000000041947 */ /* 0x001fea0003800000 */
[----:B------:R-:W-:Y:S01]  /*aae0*/  BPT.TRAP 0x1 ;  /* 0x000000040000795c */ /* 0x000fe20000300000 */
.L_x_300:
[----:B------:R-:W-:Y:S05]  /*aaf0*/  @P0 BRA `(.L_x_301) ;  /* 0x0000000000040947 */ /* 0x000fea0003800000 */
[----:B------:R-:W-:Y:S01]  /*ab00*/  BPT.TRAP 0x1 ;  /* 0x000000040000795c */ /* 0x000fe20000300000 */
.L_x_301:
[----:B------:R-:W-:Y:S01]  /*ab10*/  LEA R5, R4, UR25, 0x2 ;  /* 0x0000001904057c11 */ /* 0x000fe2000f8e10ff */
[----:B------:R-:W-:Y:S01]  /*ab20*/  VIADD R13, R13, 0xffffffff ;  /* 0xffffffff0d0d7836 */ /* 0x000fe20000000000 */
[----:B------:R-:W-:Y:S01]  /*ab30*/  R2UR UR22, R19 ;  /* 0x00000000131672ca */ /* 0x000fe200000e0000 */
[----:B------:R-:W-:Y:S01]  /*ab40*/  UIADD3 UR14, UP0, UR26, 0xf0, URZ ;  /* 0x000000f01a0e7890 */ /* 0x000fe2000ff1e03f */
[----:B------:R-:W-:Y:S01]  /*ab50*/  R2UR UR9, R10 ;  /* 0x000000000a0972ca */ /* 0x000fe200000e0000 */
[----:B------:R-:W-:Y:S01]  /*ab60*/  IMAD.SHL.U32 R5, R5, 0x400, RZ ;  /* 0x0000040005057824 */ /* 0x000fe200078e00ff */
[----:B------:R-:W-:Y:S01]  /*ab70*/  R2UR UR10, R11 ;  /* 0x000000000b0a72ca */ /* 0x000fe200000e0000 */
[----:B------:R-:W-:Y:S01]  /*ab80*/  UIADD3 UR30, UP1, UR26, 0x1f0, URZ ;  /* 0x000001f01a1e7890 */ /* 0x000fe2000ff3e03f */
[----:B------:R-:W-:Y:S01]  /*ab90*/  R2UR UR12, R2 ;  /* 0x00000000020c72ca */ /* 0x000fe200000e0000 */
[--C-:B------:R-:W-:Y:S01]  /*aba0*/  IMAD R9, R5, 0x2, R12.reuse ;  /* 0x0000000205097824 */ /* 0x100fe200078e020c */
[----:B------:R-:W-:Y:S01]  /*abb0*/  LEA R5, R4, UR7, 0xe ;  /* 0x0000000704057c11 */ /* 0x000fe2000f8e70ff */
[----:B------:R-:W-:Y:S01]  /*abc0*/  UIADD3.X UR15, URZ, UR27, URZ, UP0, !UPT ;  /* 0x0000001b3f0f7290 */ /* 0x000fe200087fe43f */
[----:B------:R-:W-:Y:S01]  /*abd0*/  R2UR UR23, R22 ;  /* 0x00000000161772ca */ /* 0x000fe200000e0000 */
[----:B------:R-:W-:Y:S01]  /*abe0*/  UPRMT UR20, URZ, 0x5410, UR19 ;  /* 0x000054103f147896 */ /* 0x000fe20008000013 */
[----:B------:R-:W-:Y:S01]  /*abf0*/  R2UR UR8, R9 ;  /* 0x00000000090872ca */ /* 0x000fe200000e0000 */
[----:B------:R-:W-:Y:S01]  /*ac00*/  IMAD R5, R5, 0x2, R12 ;  /* 0x0000000205057824 */ /* 0x000fe200078e020c */
[----:B------:R-:W-:Y:S01]  /*ac10*/  ISETP.GT.AND P3, PT, R13, 0x1, PT ;  /* 0x000000010d00780c */ /* 0x000fe20003f64270 */
[----:B------:R-:W-:Y:S01]  /*ac20*/  VIADD R4, R4, 0x1 ;  /* 0x0000000104047836 */ /* 0x000fe20000000000 */
[----:B------:R-:W-:Y:S01]  /*ac30*/  UPRMT UR28, URZ, 0x5410, UR18 ;  /* 0x000054103f1c7896 */ /* 0x000fe20008000012 */
[----:B------:R-:W-:Y:S01]  /*ac40*/  VIADD R11, R11, 0x40 ;  /* 0x000000400b0b7836 */ /* 0x000fe20000000000 */
[----:B------:R-:W-:Y:S01]  /*ac50*/  R2UR UR11, R5 ;  /* 0x00000000050b72ca */ /* 0x000fe200000e0000 */
[----:B------:R-:W-:Y:S01]  /*ac60*/  UIADD3.X UR31, URZ, UR27, URZ, UP1, !UPT ;  /* 0x0000001b3f1f7290 */ /* 0x000fe20008ffe43f */
[----:B------:R-:W-:Y:S01]  /*ac70*/  ISETP.NE.AND P1, PT, R4, 0x5, PT ;  /* 0x000000050400780c */ /* 0x000fe20003f25270 */
[----:B------:R-:W-:Y:S01]  /*ac80*/  UMOV UR16, 0x0 ;  /* 0x0000000000107882 */ /* 0x000fe20000000000 */
[----:B------:R-:W-:-:S02]  /*ac90*/  UMOV UR17, 0x10000000 ;  /* 0x1000000000117882 */ /* 0x000fc40000000000 */
[----:B------:R-:W-:Y:S01]  /*aca0*/  SEL R10, RZ, 0x1, P1 ;  /* 0x00000001ff0a7807 */ /* 0x000fe20000800000 */
[----:B------:R-:W-:Y:S01]  /*acb0*/  UIADD3 UR8, UR8, 0x180, URZ ;  /* 0x0000018008087890 */ /* 0x000fe2000fffe03f */
[----:B------:R-:W-:Y:S02]  /*acc0*/  SEL R4, R4, RZ, P1 ;  /* 0x000000ff04047207 */ /* 0x000fe40000800000 */
[----:B------:R-:W-:-:S03]  /*acd0*/  LOP3.LUT R3, R3, R10, RZ, 0x3c, !PT ;  /* 0x0000000a03037212 */ /* 0x000fc600078e3cff */
[----:B------:R-:W-:-:S03]  /*ace0*/  UIADD3 UR21, UR11, 0xa180, URZ ;  /* 0x0000a1800b157890 */ /* 0x000fc6000fffe03f */
[----:B------:R-:W-:Y:S02]  /*acf0*/  UMOV UR11, UR22 ;  /* 0x00000016000b7c82 */ /* 0x000fe40008000000 */
[----:B------:R0:W-:Y:S02]  /*ad00*/  UTMALDG.3D.MULTICAST [UR8], [UR14], UR20, desc[UR16] ;  /* 0x000010080e0073b4 */ /* 0x0001e40008011814 */
[----:B0-----:R-:W-:Y:S01]  /*ad10*/  UMOV UR8, UR21 ;  /* 0x0000001500087c82 */ /* 0x001fe20008000000 */
[----:B------:R-:W-:Y:S02]  /*ad20*/  UMOV UR11, UR23 ;  /* 0x00000017000b7c82 */ /* 0x000fe40008000000 */
[----:B------:R0:W-:Y:S02]  /*ad30*/  UTMALDG.3D.MULTICAST [UR8], [UR30], UR28, desc[UR16] ;  /* 0x000010081e0073b4 */ /* 0x0001e4000801181c */
[----:B0-----:R-:W-:Y:S05]  /*ad40*/  @P3 BRA `(.L_x_302) ;  /* 0xfffffffc00343947 */ /* 0x001fea000383ffff */
.L_x_298:
[----:B------:R-:W-:Y:S05]  /*ad50*/  BSYNC B1 ;  /* 0x0000000000017941 */ /* 0x000fea0003800000 */
.L_x_297:
[----:B------:R-:W2:Y:S01]  /*ad60*/  LDL.64 R14, [R1] ;  /* 0x00000000010e7983 */ /* 0x000ea20000100a00 */
[----:B------:R-:W-:Y:S01]  /*ad70*/  LOP3.LUT P4, RZ, R8, 0xff, RZ, 0xc0, !PT ;  /* 0x000000ff08ff7812 */ /* 0x000fe2000788c0ff */
[----:B------:R-:W-:Y:S01]  /*ad80*/  VIADD R4, R7, UR40 ;  /* 0x0000002807047c36 */ /* 0x000fe20008000000 */
[----:B------:R-:W-:Y:S01]  /*ad90*/  ULDC.64 UR8, c[0x0][0x650] ;  /* 0x0001940000087ab9 */ /* 0x000fe20000000a00 */
[----:B------:R-:W-:Y:S01]  /*ada0*/  IMAD.U32 R7, RZ, RZ, UR40 ;  /* 0x00000028ff077e24 */ /* 0x000fe2000f8e00ff */
[----:B------:R-:W-:Y:S01]  /*adb0*/  UISETP.GE.U32.AND UP0, UPT, UR40, 0x5, UPT ;  /* 0x000000052800788c */ /* 0x000fe2000bf06070 */
[----:B------:R-:W-:Y:S01]  /*adc0*/  BSSY B1, `(.L_x_303) ;  /* 0x000006f000017945 */ /* 0x000fe20003800000 */
[----:B------:R-:W-:Y:S01]  /*add0*/  ISETP.GT.U32.AND P1, PT, R4, 0x4, PT ;  /* 0x000000040400780c */ /* 0x000fe20003f24070 */
[----:B------:R-:W-:Y:S01]  /*ade0*/  IMAD.MOV.U32 R19, RZ, RZ, -0x1 ;  /* 0xffffffffff137424 */ /* 0x000fe200078e00ff */
[----:B------:R-:W-:Y:S01]  /*adf0*/  PRMT R8, RZ, 0x7610, R8 ;  /* 0x00007610ff087816 */ /* 0x000fe20000000008 */
[----:B------:R-:W-:Y:S01]  /*ae00*/  IMAD.MOV.U32 R22, RZ, RZ, -0x1 ;  /* 0xffffffffff167424 */ /* 0x000fe200078e00ff */
[----:B------:R-:W-:-:S02]  /*ae10*/  ISETP.LT.U32.AND P1, PT, R7, 0x5, P1 ;  /* 0x000000050700780c */ /* 0x000fc40000f21070 */
[----:B------:R-:W-:Y:S01]  /*ae20*/  PLOP3.LUT P3, PT, PT, PT, UP0, 0x80, 0x0 ;  /* 0x000000000000781c */ /* 0x000fe20003f6f008 */
[----:B------:R-:W0:Y:S01]  /*ae30*/  @P4 S2R R3, SR_CgaCtaId ;  /* 0x0000000000034919 */ /* 0x000e220000008800 */
[----:B------:R-:W-:-:S04]  /*ae40*/  @P4 MOV R2, 0x400 ;  /* 0x0000040000024802 */ /* 0x000fc80000000f00 */
[----:B0-----:R-:W-:Y:S01]  /*ae50*/  @P4 LEA R5, R3, R2, 0x18 ;  /* 0x0000000203054211 */ /* 0x001fe200078ec0ff */
[----:B------:R-:W-:-:S03]  /*ae60*/  IMAD.WIDE.U32 R2, R4, -0x33333333, RZ ;  /* 0xcccccccd04027825 */ /* 0x000fc600078e00ff */
[----:B------:R0:W-:Y:S01]  /*ae70*/  @P4 SYNCS.ARRIVE.TRANS64.A1T0 RZ, [R5+URZ+0x88], RZ ;  /* 0x000088ff05ff49a7 */ /* 0x0001e2000810003f */
[----:B------:R-:W-:Y:S01]  /*ae80*/  IMAD.MOV.U32 R2, RZ, RZ, -0x1 ;  /* 0xffffffffff027424 */ /* 0x000fe200078e00ff */
[----:B0-----:R-:W-:Y:S02]  /*ae90*/  SHF.R.U32.HI R5, RZ, 0x2, R3 ;  /* 0x00000002ff057819 */ /* 0x001fe40000011603 */
[----:B------:R-:W-:-:S03]  /*aea0*/  SEL R3, RZ, 0x1, !P1 ;  /* 0x00000001ff037807 */ /* 0x000fc60004800000 */
[----:B------:R-:W-:Y:S01]  /*aeb0*/  IMAD R7, R5, -0x5, R4 ;  /* 0xfffffffb05077824 */ /* 0x000fe200078e0204 */
[----:B------:R-:W-:Y:S02]  /*aec0*/  LOP3.LUT R0, R0, R3, RZ, 0x3c, !PT ;  /* 0x0000000300007212 */ /* 0x000fe400078e3cff */
[----:B------:R-:W-:Y:S02]  /*aed0*/  PRMT R3, RZ, 0x7610, R3 ;  /* 0x00007610ff037816 */ /* 0x000fe40000000003 */
[----:B------:R-:W-:Y:S02]  /*aee0*/  @P3 LOP3.LUT R0, R0, 0x1, R5, 0x78, !PT ;  /* 0x0000000100003812 */ /* 0x000fe400078e7805 */
[----:B--2---:R-:W-:-:S04]  /*aef0*/  IADD3 R18, P4, R18, R14, RZ ;  /* 0x0000000e12127210 */ /* 0x004fc80007f9e0ff */
[----:B------:R-:W-:Y:S01]  /*af00*/  ISETP.GE.U32.AND P1, PT, R18, UR8, PT ;  /* 0x0000000812007c0c */ /* 0x000fe2000bf26070 */
[----:B------:R-:W-:-:S05]  /*af10*/  IMAD.X R17, R17, 0x1, R23, P4 ;  /* 0x0000000111117824 */ /* 0x000fca00020e0617 */
[----:B------:R-:W-:-:S13]  /*af20*/  ISETP.GE.U32.AND.EX P1, PT, R17, UR9, PT, P1 ;  /* 0x0000000911007c0c */ /* 0x000fda000bf26110 */
[----:B------:R-:W-:Y:S05]  /*af30*/  @P1 BRA `(.L_x_304) ;  /* 0x00000004005c1947 */ /* 0x000fea0003800000 */
[----:B------:R-:W0:Y:S01]  /*af40*/  S2R R11, SR_CTAID.X ;  /* 0x00000000000b7919 */ /* 0x000e220000002500 */
[----:B------:R-:W-:Y:S01]  /*af50*/  ULDC.64 UR8, c[0x0][0x628] ;  /* 0x00018a0000087ab9 */ /* 0x000fe20000000a00 */
[----:B------:R-:W1:Y:S01]  /*af60*/  LDC R12, c[0x0][0x144] ;  /* 0x00005100ff0c7b82 */ /* 0x000e620000000800 */
[----:B------:R-:W-:Y:S01]  /*af70*/  ISETP.NE.U32.AND P1, PT, RZ, UR8, PT ;  /* 0x00000008ff007c0c */ /* 0x000fe2000bf25070 */
[----:B------:R-:W2:Y:S01]  /*af80*/  S2R R9, SR_CTAID.Y ;  /* 0x0000000000097919 */ /* 0x000ea20000002600 */
[----:B------:R-:W-:Y:S01]  /*af90*/  ULDC UR10, c[0x0][0x150] ;  /* 0x00005400000a7ab9 */ /* 0x000fe20000000800 */
[----:B------:R-:W-:Y:S01]  /*afa0*/  ULDC UR11, c[0x0][0x630] ;  /* 0x00018c00000b7ab9 */ /* 0x000fe20000000800 */
[----:B------:R-:W-:Y:S01]  /*afb0*/  ISETP.NE.AND.EX P1, PT, RZ, UR9, PT, P1 ;  /* 0x00000009ff007c0c */ /* 0x000fe2000bf25310 */
[----:B------:R-:W-:Y:S01]  /*afc0*/  IMAD.MOV.U32 R2, RZ, RZ, R18 ;  /* 0x000000ffff027224 */ /* 0x000fe200078e0012 */
[----:B0-----:R-:W-:-:S05]  /*afd0*/  I2FP.F32.U32 R3, R11 ;  /* 0x0000000b00037245 */ /* 0x001fca0000201000 */
[----:B------:R-:W-:Y:S01]  /*afe0*/  FMUL R14, R3, UR10 ;  /* 0x0000000a030e7c20 */ /* 0x000fe20008400000 */
[----:B------:R-:W-:-:S05]  /*aff0*/  IMAD.MOV.U32 R3, RZ, RZ, R17 ;  /* 0x000000ffff037224 */ /* 0x000fca00078e0011 */
[----:B--2---:R-:W-:Y:S05]  /*b000*/  @!P1 BRA `(.L_x_305) ;  /* 0x0000000000289947 */ /* 0x004fea0003800000 */
[----:B------:R-:W-:Y:S02]  /*b010*/  ULDC UR10, c[0x0][0x634] ;  /* 0x00018d00000a7ab9 */ /* 0x000fe40000000800 */
[----:B------:R-:W-:-:S05]  /*b020*/  IADD3 R3, P1, R18, UR10, RZ ;  /* 0x0000000a12037c10 */ /* 0x000fca000ff3e0ff */
[----:B------:R-:W-:-:S04]  /*b030*/  IMAD.X R13, RZ, RZ, R17, P1 ;  /* 0x000000ffff0d7224 */ /* 0x000fc800008e0611 */
[----:B------:R-:W-:-:S04]  /*b040*/  IMAD.WIDE.U32 R4, R13, UR8, RZ ;  /* 0x000000080d047c25 */ /* 0x000fc8000f8e00ff */
[----:B------:R-:W-:-:S04]  /*b050*/  IMAD.WIDE.U32 R4, P1, R3, UR9, R4 ;  /* 0x0000000903047c25 */ /* 0x000fc8000f820004 */
[----:B------:R-:W-:-:S04]  /*b060*/  IMAD.WIDE.U32 R2, R3, UR8, RZ ;  /* 0x0000000803027c25 */ /* 0x000fc8000f8e00ff */
[----:B------:R-:W-:Y:S01]  /*b070*/  IMAD.MOV.U32 R2, RZ, RZ, R5 ;  /* 0x000000ffff027224 */ /* 0x000fe200078e0005 */
[----:B------:R-:W-:Y:S01]  /*b080*/  IADD3 RZ, P3, R3, R4, RZ ;  /* 0x0000000403ff7210 */ /* 0x000fe20007f7e0ff */
[----:B------:R-:W-:-:S04]  /*b090*/  IMAD.X R3, RZ, RZ, RZ, P1 ;  /* 0x000000ffff037224 */ /* 0x000fc800008e06ff */
[----:B------:R-:W-:-:S08]  /*b0a0*/  IMAD.WIDE.U32.X R2, R13, UR9, R2, P3 ;  /* 0x000000090d027c25 */ /* 0x000fd000098e0402 */
.L_x_305:
[--C-:B------:R-:W-:Y:S01]  /*b0b0*/  SHF.R.U64 R10, R2, UR11, R3.reuse ;  /* 0x0000000b020a7c19 */ /* 0x100fe20008001203 */
[----:B------:R-:W0:Y:S01]  /*b0c0*/  F2I.U32.TRUNC.NTZ R14, R14 ;  /* 0x0000000e000e7305 */ /* 0x000e22000020f000 */
[----:B------:R-:W-:Y:S01]  /*b0d0*/  SHF.R.U32.HI R2, RZ, UR11, R3 ;  /* 0x0000000bff027c19 */ /* 0x000fe20008011603 */
[----:B------:R-:W-:Y:S01]  /*b0e0*/  ULDC.64 UR8, c[0x0][0x620] ;  /* 0x0001880000087ab9 */ /* 0x000fe20000000a00 */
[----:B------:R-:W-:Y:S01]  /*b0f0*/  IADD3 R5, P1, RZ, -R10, RZ ;  /* 0x8000000aff057210 */ /* 0x000fe20007f3e0ff */
[----:B------:R-:W-:Y:S01]  /*b100*/  IMAD.MOV.U32 R3, RZ, RZ, R17 ;  /* 0x000000ffff037224 */ /* 0x000fe200078e0011 */
[----:B------:R-:W-:-:S03]  /*b110*/  ULDC.64 UR10, c[0x0][0x640] ;  /* 0x00019000000a7ab9 */ /* 0x000fc60000000a00 */
[----:B------:R-:W-:Y:S01]  /*b120*/  IMAD.X R2, RZ, RZ, ~R2, P1 ;  /* 0x000000ffff027224 */ /* 0x000fe200008e0e02 */
[----:B------:R-:W-:-:S03]  /*b130*/  ISETP.NE.U32.AND P1, PT, RZ, UR10, PT ;  /* 0x0000000aff007c0c */ /* 0x000fc6000bf25070 */
[----:B------:R-:W-:Y:S01]  /*b140*/  IMAD R4, R2, UR8, RZ ;  /* 0x0000000802047c24 */ /* 0x000fe2000f8e02ff */
[----:B------:R-:W-:Y:S01]  /*b150*/  ISETP.NE.AND.EX P1, PT, RZ, UR11, PT, P1 ;  /* 0x0000000bff007c0c */ /* 0x000fe2000bf25310 */
[----:B------:R-:W-:-:S04]  /*b160*/  IMAD.MOV.U32 R2, RZ, RZ, R18 ;  /* 0x000000ffff027224 */ /* 0x000fc800078e0012 */
[----:B------:R-:W-:Y:S01]  /*b170*/  IMAD.WIDE.U32 R2, R5, UR8, R2 ;  /* 0x0000000805027c25 */ /* 0x000fe2000f8e0002 */
[----:B------:R-:W-:-:S03]  /*b180*/  ULDC UR8, c[0x0][0x618] ;  /* 0x0001860000087ab9 */ /* 0x000fc60000000800 */
[----:B------:R-:W-:Y:S01]  /*b190*/  IMAD R5, R5, UR9, R4 ;  /* 0x0000000905057c24 */ /* 0x000fe2000f8e0204 */
[----:B------:R-:W-:Y:S01]  /*b1a0*/  ULDC UR9, c[0x0][0x154] ;  /* 0x0000550000097ab9 */ /* 0x000fe20000000800 */
[----:B0-----:R-:W-:Y:S02]  /*b1b0*/  IMAD.MOV R4, RZ, RZ, -R14 ;  /* 0x000000ffff047224 */ /* 0x001fe400078e0a0e */
[----:B------:R-:W0:Y:S01]  /*b1c0*/  LDC R14, c[0x0][0x148] ;  /* 0x00005200ff0e7b82 */ /* 0x000e220000000800 */
[----:B------:R-:W-:Y:S02]  /*b1d0*/  IMAD.IADD R3, R3, 0x1, R5 ;  /* 0x0000000103037824 */ /* 0x000fe400078e0205 */
[----:B-1----:R-:W-:Y:S01]  /*b1e0*/  IMAD R11, R12, R4, R11 ;  /* 0x000000040c0b7224 */ /* 0x002fe200078e020b */
[----:B------:R-:W-:Y:S02]  /*b1f0*/  I2FP.F32.U32 R4, R9 ;  /* 0x0000000900047245 */ /* 0x000fe40000201000 */
[----:B------:R-:W-:-:S02]  /*b200*/  SHF.R.U64 R12, R2, UR8, R3 ;  /* 0x00000008020c7c19 */ /* 0x000fc40008001203 */
[----:B------:R-:W-:Y:S01]  /*b210*/  SHF.R.U32.HI R3, RZ, UR8, R3 ;  /* 0x00000008ff037c19 */ /* 0x000fe20008011603 */
[----:B------:R-:W-:Y:S01]  /*b220*/  FMUL R4, R4, UR9 ;  /* 0x0000000904047c20 */ /* 0x000fe20008400000 */
[----:B------:R-:W-:Y:S02]  /*b230*/  ULDC UR8, c[0x0][0x608] ;  /* 0x0001820000087ab9 */ /* 0x000fe40000000800 */
[--C-:B------:R-:W-:Y:S01]  /*b240*/  SHF.R.U64 R15, R12, UR8, R3.reuse ;  /* 0x000000080c0f7c19 */ /* 0x100fe20008001203 */
[----:B------:R1:W2:Y:S01]  /*b250*/  F2I.U32.TRUNC.NTZ R20, R4 ;  /* 0x0000000400147305 */ /* 0x0002a2000020f000 */
[----:B------:R-:W-:Y:S01]  /*b260*/  SHF.R.U32.HI R2, RZ, UR8, R3 ;  /* 0x00000008ff027c19 */ /* 0x000fe20008011603 */
[----:B------:R-:W-:-:S03]  /*b270*/  ULDC UR8, c[0x0][0x658] ;  /* 0x0001960000087ab9 */ /* 0x000fc60000000800 */
[--C-:B------:R-:W-:Y:S02]  /*b280*/  SHF.R.U64 R13, R15, UR8, R2.reuse ;  /* 0x000000080f0d7c19 */ /* 0x100fe40008001202 */
[----:B------:R-:W-:-:S03]  /*b290*/  SHF.R.U32.HI R19, RZ, UR8, R2 ;  /* 0x00000008ff137c19 */ /* 0x000fc60008011602 */
[----:B------:R-:W-:Y:S02]  /*b2a0*/  IMAD.MOV.U32 R2, RZ, RZ, R13 ;  /* 0x000000ffff027224 */ /* 0x000fe400078e000d */
[----:B------:R-:W-:Y:S01]  /*b2b0*/  IMAD.MOV.U32 R3, RZ, RZ, R19 ;  /* 0x000000ffff037224 */ /* 0x000fe200078e0013 */
[----:B-1----:R-:W-:Y:S06]  /*b2c0*/  @!P1 BRA `(.L_x_306) ;  /* 0x0000000000289947 */ /* 0x002fec0003800000 */
        /* <DEDUP_REMOVED lines=10> */
.L_x_306:
[----:B------:R-:W1:Y:S01]  /*b370*/  LDC R4, c[0x0][0x65c] ;  /* 0x00019700ff047b82 */ /* 0x000e620000000800 */
[----:B------:R-:W-:Y:S01]  /*b380*/  ULDC UR8, c[0x0][0x648] ;  /* 0x0001920000087ab9 */ /* 0x000fe20000000800 */
[----:B------:R-:W-:Y:S01]  /*b390*/  LOP3.LUT R15, R15, UR13, RZ, 0xc0, !PT ;  /* 0x0000000d0f0f7c12 */ /* 0x000fe2000f8ec0ff */
[----:B--2---:R-:W-:Y:S01]  /*b3a0*/  IMAD.MOV R20, RZ, RZ, -R20 ;  /* 0x000000ffff147224 */ /* 0x004fe200078e0a14 */
[----:B------:R-:W-:Y:S01]  /*b3b0*/  SHF.R.U64 R2, R2, UR8, R3 ;  /* 0x0000000802027c19 */ /* 0x000fe20008001203 */
[----:B------:R-:W-:Y:S01]  /*b3c0*/  ULDC UR8, c[0x0][0x638] ;  /* 0x00018e0000087ab9 */ /* 0x000fe20000000800 */
[----:B------:R-:W-:Y:S01]  /*b3d0*/  LOP3.LUT R12, R12, UR4, RZ, 0xc0, !PT ;  /* 0x000000040c0c7c12 */ /* 0x000fe2000f8ec0ff */
[----:B------:R-:W-:Y:S01]  /*b3e0*/  ULDC UR9, c[0x0][0x610] ;  /* 0x0001840000097ab9 */ /* 0x000fe20000000800 */
[----:B------:R-:W-:Y:S01]  /*b3f0*/  IMAD.MOV.U32 R3, RZ, RZ, 0x1 ;  /* 0x00000001ff037424 */ /* 0x000fe200078e00ff */
[----:B-1----:R-:W-:Y:S01]  /*b400*/  ISETP.NE.AND P1, PT, R4, 0x1, PT ;  /* 0x000000010400780c */ /* 0x002fe20003f25270 */
[----:B------:R-:W-:-:S02]  /*b410*/  IMAD.MOV R4, RZ, RZ, -R2 ;  /* 0x000000ffff047224 */ /* 0x000fc400078e0a02 */
[----:B------:R-:W-:Y:S02]  /*b420*/  IMAD R2, R2, UR5, R15 ;  /* 0x0000000502027c24 */ /* 0x000fe4000f8e020f */
[----:B------:R-:W-:Y:S01]  /*b430*/  IMAD R13, R4, UR8, R13 ;  /* 0x00000008040d7c24 */ /* 0x000fe2000f8e020d */
[----:B------:R-:W-:-:S07]  /*b440*/  ULDC UR8, c[0x0][0x600] ;  /* 0x0001800000087ab9 */ /* 0x000fce0000000800 */
[----:B0-----:R-:W-:-:S04]  /*b450*/  @P1 IMAD R11, R14, R20, R9 ;  /* 0x000000140e0b1224 */ /* 0x001fc800078e0209 */
[----:B------:R-:W-:Y:S02]  /*b460*/  IMAD R11, R2, UR9, R11 ;  /* 0x00000009020b7c24 */ /* 0x000fe4000f8e020b */
[----:B------:R-:W-:-:S05]  /*b470*/  IMAD R2, R13, UR8, R12 ;  /* 0x000000080d027c24 */ /* 0x000fca000f8e020c */
[----:B------:R-:W-:Y:S02]  /*b480*/  SEL R22, R2, R11, !P1 ;  /* 0x0000000b02167207 */ /* 0x000fe40004800000 */
[----:B------:R-:W-:Y:S01]  /*b490*/  SEL R19, R11, R2, !P1 ;  /* 0x000000020b137207 */ /* 0x000fe20004800000 */
[----:B------:R-:W-:-:S07]  /*b4a0*/  IMAD.MOV.U32 R2, RZ, RZ, R10 ;  /* 0x000000ffff027224 */ /* 0x000fce00078e000a */
.L_x_304:
[----:B------:R-:W-:Y:S05]  /*b4b0*/  BSYNC B1 ;  /* 0x0000000000017941 */ /* 0x000fea0003800000 */
.L_x_303:
[----:B------:R-:W-:-:S13]  /*b4c0*/  LOP3.LUT P1, RZ, R3, 0xff, RZ, 0xc0, !PT ;  /* 0x000000ff03ff7812 */ /* 0x000fda000782c0ff */
[----:B------:R-:W-:Y:S05]  /*b4d0*/  @P1 BRA `(.L_x_307) ;  /* 0xfffffff400181947 */ /* 0x000fea000383ffff */
[----:B------:R-:W-:Y:S05]  /*b4e0*/  BSYNC B0 ;  /* 0x0000000000007941 */ /* 0x000fea0003800000 */
.L_x_295:
[----:B------:R-:W-:-:S03]  /*b4f0*/  UMOV UR8, 0xffffffff ;  /* 0xffffffff00087882 */ /* 0x000fc60000000000 */
[----:B------:R-:W-:Y:S05]  /*b500*/  BRA.DIV UR8, `(.L_x_308) ;  /* 0x0000000608647947 */ /* 0x000fea000b800000 */
[----:B------:R-:W-:-:S13]  /*b510*/  ELECT P6, URZ, PT ;  /* 0x00000000003f782f */ /* 0x000fda00038c0000 */
.L_x_325:
[----:B------:R-:W-:Y:S04]  /*b520*/  BSSY B0, `(.L_x_309) ;  /* 0x0000034000007945 */ /* 0x000fe80003800000 */
[----:B------:R-:W-:Y:S05]  /*b530*/  @!P6 BRA `(.L_x_310) ;  /* 0x0000000000c8e947 */ /* 0x000fea0003800000 */
[----:B------:R-:W-:-:S04]  /*b540*/  LOP3.LUT R16, R16, 0x2, RZ, 0xfc, !PT ;  /* 0x0000000210107812 */ /* 0x000fc800078efcff */
[----:B------:R-:W-:-:S13]  /*b550*/  ISETP.NE.AND P0, PT, R16, 0x3, PT ;  /* 0x000000031000780c */ /* 0x000fda0003f05270 */
[----:B------:R-:W-:Y:S05]  /*b560*/  @!P0 BRA `(.L_x_311) ;  /* 0x0000000000048947 */ /* 0x000fea0003800000 */
[----:B------:R-:W-:Y:S01]  /*b570*/  BPT.TRAP 0x1 ;  /* 0x000000040000795c */ /* 0x000fe20000300000 */
.L_x_311:
[----:B------:R-:W0:Y:S01]  /*b580*/  S2R R3, SR_CgaCtaId ;  /* 0x0000000000037919 */ /* 0x000e220000008800 */
[----:B------:R-:W-:Y:S02]  /*b590*/  MOV R2, 0x400 ;  /* 0x0000040000027802 */ /* 0x000fe40000000f00 */
[----:B------:R-:W-:Y:S02]  /*b5a0*/  SHF.L.U32 R4, R0, 0x1f, RZ ;  /* 0x0000001f00047819 */ /* 0x000fe400000006ff */
[----:B0-----:R-:W-:-:S05]  /*b5b0*/  LEA R2, R3, R2, 0x18 ;  /* 0x0000000203027211 */ /* 0x001fca00078ec0ff */
[----:B------:R-:W-:-:S04]  /*b5c0*/  VIADD R2, R2, 0x28 ;  /* 0x0000002802027836 */ /* 0x000fc80000000000 */
[C---:B------:R-:W-:Y:S02]  /*b5d0*/  IMAD R9, R7.reuse, 0x8, R2 ;  /* 0x0000000807097824 */ /* 0x040fe400078e0202 */
[----:B------:R-:W-:Y:S02]  /*b5e0*/  VIADD R7, R7, 0x1 ;  /* 0x0000000107077836 */ /* 0x000fe40000000000 */
[----:B------:R-:W0:Y:S03]  /*b5f0*/  SYNCS.PHASECHK.TRANS64.TRYWAIT P0, [R9+URZ], R4 ;  /* 0x00000004090075a7 */ /* 0x000e26000800017f */
[----:B------:R-:W-:-:S04]  /*b600*/  ISETP.NE.AND P1, PT, R7, 0x5, PT ;  /* 0x000000050700780c */ /* 0x000fc80003f25270 */
[----:B------:R-:W-:Y:S02]  /*b610*/  SEL R3, RZ, 0x1, P1 ;  /* 0x00000001ff037807 */ /* 0x000fe40000800000 */
[----:B------:R-:W-:Y:S02]  /*b620*/  SEL R7, R7, RZ, P1 ;  /* 0x000000ff07077207 */ /* 0x000fe40000800000 */
[----:B------:R-:W-:-:S03]  /*b630*/  LOP3.LUT R6, R0, R3, RZ, 0x3c, !PT ;  /* 0x0000000300067212 */ /* 0x000fc600078e3cff */
[----:B------:R-:W-:Y:S01]  /*b640*/  IMAD R8, R7, 0x8, R2 ;  /* 0x0000000807087824 */ /* 0x000fe200078e0202 */
[----:B------:R-:W-:Y:S01]  /*b650*/  SHF.L.U32 R5, R6, 0x1f, RZ ;  /* 0x0000001f06057819 */ /* 0x000fe200000006ff */
[----:B0-----:R-:W-:Y:S06]  /*b660*/  @!P0 BRA `(.L_x_312) ;  /* 0x00000004002c8947 */ /* 0x001fec0003800000 */
.L_x_326:
[----:B------:R-:W1:Y:S01]  /*b670*/  SYNCS.PHASECHK.TRANS64.TRYWAIT P0, [R8+URZ], R5 ;  /* 0x00000005080075a7 */ /* 0x000e62000800017f */
[----:B------:R-:W-:-:S05]  /*b680*/  VIADD R0, R7, 0x1 ;  /* 0x0000000107007836 */ /* 0x000fca0000000000 */
[----:B------:R-:W-:-:S04]  /*b690*/  ISETP.NE.AND P1, PT, R0, 0x5, PT ;  /* 0x000000050000780c */ /* 0x000fc80003f25270 */
[----:B------:R-:W-:Y:S02]  /*b6a0*/  SEL R3, RZ, 0x1, P1 ;  /* 0x00000001ff037807 */ /* 0x000fe40000800000 */
[----:B------:R-:W-:Y:S02]  /*b6b0*/  SEL R7, R0, RZ, P1 ;  /* 0x000000ff00077207 */ /* 0x000fe40000800000 */
[----:B------:R-:W-:-:S03]  /*b6c0*/  LOP3.LUT R6, R6, R3, RZ, 0x3c, !PT ;  /* 0x0000000306067212 */ /* 0x000fc600078e3cff */
[----:B0-----:R-:W-:Y:S01]  /*b6d0*/  IMAD R9, R7, 0x8, R2 ;  /* 0x0000000807097824 */ /* 0x001fe200078e0202 */
[----:B------:R-:W-:Y:S01]  /*b6e0*/  SHF.L.U32 R4, R6, 0x1f, RZ ;  /* 0x0000001f06047819 */ /* 0x000fe200000006ff */
[----:B-1----:R-:W-:Y:S06]  /*b6f0*/  @!P0 BRA `(.L_x_313) ;  /* 0x00000004001c8947 */ /* 0x002fec0003800000 */
.L_x_327:
[----:B------:R-:W1:Y:S01]  /*b700*/  SYNCS.PHASECHK.TRANS64.TRYWAIT P0, [R9+URZ], R4 ;  /* 0x00000004090075a7 */ /* 0x000e62000800017f */
[----:B------:R-:W-:-:S05]  /*b710*/  VIADD R0, R7, 0x1 ;  /* 0x0000000107007836 */ /* 0x000fca0000000000 */
[----:B------:R-:W-:-:S04]  /*b720*/  ISETP.NE.AND P1, PT, R0, 0x5, PT ;  /* 0x000000050000780c */ /* 0x000fc80003f25270 */
[----:B------:R-:W-:Y:S02]  /*b730*/  SEL R3, RZ, 0x1, P1 ;  /* 0x00000001ff037807 */ /* 0x000fe40000800000 */
[----:B------:R-:W-:Y:S02]  /*b740*/  SEL R7, R0, RZ, P1 ;  /* 0x000000ff00077207 */ /* 0x000fe40000800000 */
[----:B------:R-:W-:-:S03]  /*b750*/  LOP3.LUT R11, R6, R3, RZ, 0x3c, !PT ;  /* 0x00000003060b7212 */ /* 0x000fc600078e3cff */
[----:B------:R-:W-:Y:S01]  /*b760*/  IMAD R6, R7, 0x8, R2 ;  /* 0x0000000807067824 */ /* 0x000fe200078e0202 */
[----:B0-----:R-:W-:Y:S01]  /*b770*/  SHF.L.U32 R5, R11, 0x1f, RZ ;  /* 0x0000001f0b057819 */ /* 0x001fe200000006ff */
[----:B-1----:R-:W-:Y:S06]  /*b780*/  @!P0 BRA `(.L_x_314) ;  /* 0x00000004000c8947 */ /* 0x002fec0003800000 */
.L_x_328:
[----:B------:R-:W1:Y:S01]  /*b790*/  SYNCS.PHASECHK.TRANS64.TRYWAIT P0, [R6+URZ], R5 ;  /* 0x00000005060075a7 */ /* 0x000e62000800017f */
[----:B------:R-:W-:-:S05]  /*b7a0*/  VIADD R0, R7, 0x1 ;  /* 0x0000000107007836 */ /* 0x000fca0000000000 */
[----:B------:R-:W-:-:S04]  /*b7b0*/  ISETP.NE.AND P1, PT, R0, 0x5, PT ;  /* 0x000000050000780c */ /* 0x000fc80003f25270 */
[----:B0-----:R-:W-:Y:S02]  /*b7c0*/  SEL R4, RZ, 0x1, P1 ;  /* 0x00000001ff047807 */ /* 0x001fe40000800000 */
[----:B------:R-:W-:Y:S02]  /*b7d0*/  SEL R3, R0, RZ, P1 ;  /* 0x000000ff00037207 */ /* 0x000fe40000800000 */
[----:B------:R-:W-:Y:S01]  /*b7e0*/  LOP3.LUT R0, R11, R4, RZ, 0x3c, !PT ;  /* 0x000000040b007212 */ /* 0x000fe200078e3cff */
[----:B-1----:R-:W-:Y:S06]  /*b7f0*/  @!P0 BRA `(.L_x_315) ;  /* 0x0000000400048947 */ /* 0x002fec0003800000 */
.L_x_329:
[----:B------:R-:W-:Y:S01]  /*b800*/  IMAD R3, R3, 0x8, R2 ;  /* 0x0000000803037824 */ /* 0x000fe200078e0202 */
[----:B------:R-:W-:-:S07]  /*b810*/  SHF.L.U32 R0, R0, 0x1f, RZ ;  /* 0x0000001f00007819 */ /* 0x000fce00000006ff */
.L_x_316:
[----:B-1----:R1:W2:Y:S02]  /*b820*/  SYNCS.PHASECHK.TRANS64.TRYWAIT P0, [R3+URZ], R0 ;  /* 0x00000000030075a7 */ /* 0x0022a4000800017f */
[----:B--2---:R-:W-:Y:S05]  /*b830*/  @!P0 NANOSLEEP.SYNCS 0x989680 ;  /* 0x009896800000895d */ /* 0x004fea0003900000 */
[----:B------:R-:W2:Y:S02]  /*b840*/  @!P0 SYNCS.PHASECHK.TRANS64 P0, [R3+URZ], R0 ;  /* 0x00000000030085a7 */ /* 0x000ea4000800007f */
[----:B--2---:R-:W-:Y:S05]  /*b850*/  @!P0 BRA `(.L_x_316) ;  /* 0xfffffffc00f08947 */ /* 0x004fea000383ffff */
.L_x_310:
[----:B------:R-:W-:Y:S05]  /*b860*/  BSYNC B0 ;  /* 0x0000000000007941 */ /* 0x000fea0003800000 */
.L_x_309:
[----:B------:R-:W-:Y:S05]  /*b870*/  EXIT ;  /* 0x000000000000794d */ /* 0x000fea0003800000 */
.L_x_19:
[----:B-1----:R1:W2:Y:S02]  /*b880*/  SYNCS.PHASECHK.TRANS64.TRYWAIT P0, [R161+URZ], R0 ;  /* 0x00000000a10075a7 */ /* 0x0022a4000800017f */
[----:B--2---:R-:W-:Y:S05]  /*b890*/  @!P0 NANOSLEEP.SYNCS 0x989680 ;  /* 0x009896800000895d */ /* 0x004fea0003900000 */
[----:B------:R-:W2:Y:S02]  /*b8a0*/  @!P0 SYNCS.PHASECHK.TRANS64 P0, [R161+URZ], R0 ;  /* 0x00000000a10085a7 */ /* 0x000ea4000800007f */
[----:B--2---:R-:W-:Y:S05]  /*b8b0*/  @!P0 BRA `(.L_x_19) ;  /* 0xfffffffc00f08947 */ /* 0x004fea000383ffff */
[----:B------:R-:W-:Y:S05]  /*b8c0*/  BRA `(.L_x_317) ;  /* 0xffffff5c00947947 */ /* 0x000fea000383ffff */
.L_x_24:
[----:B--2---:R2:W3:Y:S02]  /*b8d0*/  SYNCS.PHASECHK.TRANS64.TRYWAIT P1, [R3+URZ], R0 ;  /* 0x00000000030075a7 */ /* 0x0044e4000802017f */
[----:B---3--:R-:W-:Y:S05]  /*b8e0*/  @!P1 NANOSLEEP.SYNCS 0x989680 ;  /* 0x009896800000995d */ /* 0x008fea0003900000 */
[----:B------:R-:W3:Y:S02]  /*b8f0*/  @!P1 SYNCS.PHASECHK.TRANS64 P1, [R3+URZ], R0 ;  /* 0x00000000030095a7 */ /* 0x000ee4000802007f */
[----:B---3--:R-:W-:Y:S05]  /*b900*/  @!P1 BRA `(.L_x_24) ;  /* 0xfffffffc00f09947 */ /* 0x008fea000383ffff */
[----:B------:R-:W-:Y:S05]  /*b910*/  BRA `(.L_x_23) ;  /* 0xffffff6000007947 */ /* 0x000fea000383ffff */
.L_x_29:
[----:B--2---:R-:W-:-:S04]  /*b920*/  IMAD.U32 R5, RZ, RZ, UR4 ;  /* 0x00000004ff057e24 */ /* 0x004fc8000f8e00ff */
[----:B------:R2:W3:Y:S03]  /*b930*/  SYNCS.PHASECHK.TRANS64.TRYWAIT P1, [R5+URZ], R4 ;  /* 0x00000004050075a7 */ /* 0x0004e6000802017f */
[----:B---3--:R-:W-:Y:S05]  /*b940*/  @!P1 NANOSLEEP.SYNCS 0x989680 ;  /* 0x009896800000995d */ /* 0x008fea0003900000 */
[----:B------:R-:W3:Y:S02]  /*b950*/  @!P1 SYNCS.PHASECHK.TRANS64 P1, [R5+URZ], R4 ;  /* 0x00000004050095a7 */ /* 0x000ee4000802007f */
[----:B---3--:R-:W-:Y:S05]  /*b960*/  @!P1 BRA `(.L_x_29) ;  /* 0xfffffffc00ec9947 */ /* 0x008fea000383ffff */
[----:B------:R-:W-:Y:S05]  /*b970*/  BRA `(.L_x_28) ;  /* 0xffffff6000dc7947 */ /* 0x000fea000383ffff */
.L_x_35:
[----:B-1----:R1:W2:Y:S02]  /*b980*/  SYNCS.PHASECHK.TRANS64.TRYWAIT P0, [R161+URZ+0x10], R0 ;  /* 0x00001000a10075a7 */ /* 0x0022a4000800017f */
[----:B--2---:R-:W-:Y:S05]  /*b990*/  @!P0 NANOSLEEP.SYNCS 0x989680 ;  /* 0x009896800000895d */ /* 0x004fea0003900000 */
[----:B------:R-:W2:Y:S02]  /*b9a0*/  @!P0 SYNCS.PHASECHK.TRANS64 P0, [R161+URZ+0x10], R0 ;  /* 0x00001000a10085a7 */ /* 0x000ea4000800007f */
[----:B--2---:R-:W-:Y:S05]  /*b9b0*/  @!P0 BRA `(.L_x_35) ;  /* 0xfffffffc00f08947 */ /* 0x004fea000383ffff */
[----:B------:R-:W-:Y:S05]  /*b9c0*/  BRA `(.L_x_318) ;  /* 0xffffff6800347947 */ /* 0x000fea000383ffff */
.L_x_296:
[----:B------:R-:W-:Y:S01]  /*b9d0*/  BSSY B1, `(.L_x_319) ;  /* 0x0000006000017945 */ /* 0x000fe20003800000 */
[----:B------:R-:W-:-:S07]  /*b9e0*/  IMAD.MOV.U32 R15, RZ, RZ, -0x1 ;  /* 0xffffffffff0f7424 */ /* 0x000fce00078e00ff */
[----:B-----5:R-:W-:Y:S05]  /*b9f0*/  WARPSYNC.COLLECTIVE R15, `(.L_x_320) ;  /* 0x000000000f0c7348 */ /* 0x020fea0003c00000 */
[----:B------:R-:W-:Y:S02]  /*ba00*/  ELECT P6, UR62, PT ;  /* 0x00000000003e782f */ /* 0x000fe400038c0000 */
[----:B------:R-:W-:Y:S01]  /*ba10*/  MOV R14, UR62 ;  /* 0x0000003e000e7c02 */ /* 0x000fe20008000f00 */
[----:B-----5:R-:W-:Y:S10]  /*ba20*/  ENDCOLLECTIVE ;  /* 0x000000000000791b */ /* 0x020ff40003800000 */
.L_x_320:
[----:B------:R-:W-:Y:S05]  /*ba30*/  BSYNC B1 ;  /* 0x0000000000017941 */ /* 0x000fea0003800000 */
.L_x_319:
[----:B------:R-:W-:Y:S05]  /*ba40*/  BRA `(.L_x_321) ;  /* 0xffffffec00c87947 */ /* 0x000fea000383ffff */
.L_x_299:
[----:B0-----:R0:W1:Y:S02]  /*ba50*/  SYNCS.PHASECHK.TRANS64.TRYWAIT P1, [R10+URZ+0x28], R5 ;  /* 0x000028050a0075a7 */ /* 0x001064000802017f */
[----:B-1----:R-:W-:Y:S05]  /*ba60*/  @!P1 NANOSLEEP.SYNCS 0x989680 ;  /* 0x009896800000995d */ /* 0x002fea0003900000 */
[----:B------:R-:W1:Y:S02]  /*ba70*/  @!P1 SYNCS.PHASECHK.TRANS64 P1, [R10+URZ+0x28], R5 ;  /* 0x000028050a0095a7 */ /* 0x000e64000802007f */
[----:B-1----:R-:W-:Y:S05]  /*ba80*/  @!P1 BRA `(.L_x_299) ;  /* 0xfffffffc00f09947 */ /* 0x002fea000383ffff */
[----:B------:R-:W-:Y:S05]  /*ba90*/  BRA `(.L_x_322) ;  /* 0xfffffff000007947 */ /* 0x000fea000383ffff */
.L_x_308:
[----:B------:R-:W-:Y:S01]  /*baa0*/  BSSY B0, `(.L_x_323) ;  /* 0x0000006000007945 */ /* 0x000fe20003800000 */
[----:B------:R-:W-:-:S07]  /*bab0*/  IMAD.MOV.U32 R15, RZ, RZ, -0x1 ;  /* 0xffffffffff0f7424 */ /* 0x000fce00078e00ff */
[----:B-----5:R-:W-:Y:S05]  /*bac0*/  WARPSYNC.COLLECTIVE R15, `(.L_x_324) ;  /* 0x000000000f0c7348 */ /* 0x020fea0003c00000 */
[----:B------:R-:W-:Y:S02]  /*bad0*/  ELECT P6, UR62, PT ;  /* 0x00000000003e782f */ /* 0x000fe400038c0000 */
[----:B------:R-:W-:Y:S01]  /*bae0*/  MOV R14, UR62 ;  /* 0x0000003e000e7c02 */ /* 0x000fe20008000f00 */
[----:B-----5:R-:W-:Y:S10]  /*baf0*/  ENDCOLLECTIVE ;  /* 0x000000000000791b */ /* 0x020ff40003800000 */
.L_x_324:
[----:B------:R-:W-:Y:S05]  /*bb00*/  BSYNC B0 ;  /* 0x0000000000007941 */ /* 0x000fea0003800000 */
.L_x_323:
[----:B------:R-:W-:Y:S05]  /*bb10*/  BRA `(.L_x_325) ;  /* 0xfffffff800807947 */ /* 0x000fea000383ffff */
.L_x_312:
[----:B0-----:R0:W1:Y:S02]  /*bb20*/  SYNCS.PHASECHK.TRANS64.TRYWAIT P0, [R9+URZ], R4 ;  /* 0x00000004090075a7 */ /* 0x001064000800017f */
[----:B-1----:R-:W-:Y:S05]  /*bb30*/  @!P0 NANOSLEEP.SYNCS 0x989680 ;  /* 0x009896800000895d */ /* 0x002fea0003900000 */
[----:B------:R-:W1:Y:S02]  /*bb40*/  @!P0 SYNCS.PHASECHK.TRANS64 P0, [R9+URZ], R4 ;  /* 0x00000004090085a7 */ /* 0x000e64000800007f */
[----:B-1----:R-:W-:Y:S05]  /*bb50*/  @!P0 BRA `(.L_x_312) ;  /* 0xfffffffc00f08947 */ /* 0x002fea000383ffff */
[----:B------:R-:W-:Y:S05]  /*bb60*/  BRA `(.L_x_326) ;  /* 0xfffffff800c07947 */ /* 0x000fea000383ffff */
.L_x_313:
[----:B0-----:R0:W1:Y:S02]  /*bb70*/  SYNCS.PHASECHK.TRANS64.TRYWAIT P0, [R8+URZ], R5 ;  /* 0x00000005080075a7 */ /* 0x001064000800017f */
[----:B-1----:R-:W-:Y:S05]  /*bb80*/  @!P0 NANOSLEEP.SYNCS 0x989680 ;  /* 0x009896800000895d */ /* 0x002fea0003900000 */
[----:B------:R-:W1:Y:S02]  /*bb90*/  @!P0 SYNCS.PHASECHK.TRANS64 P0, [R8+URZ], R5 ;  /* 0x00000005080085a7 */ /* 0x000e64000800007f */
[----:B-1----:R-:W-:Y:S05]  /*bba0*/  @!P0 BRA `(.L_x_313) ;  /* 0xfffffffc00f08947 */ /* 0x002fea000383ffff */
[----:B------:R-:W-:Y:S05]  /*bbb0*/  BRA `(.L_x_327) ;  /* 0xfffffff800d07947 */ /* 0x000fea000383ffff */
.L_x_314:
[----:B0-----:R0:W1:Y:S02]  /*bbc0*/  SYNCS.PHASECHK.TRANS64.TRYWAIT P0, [R9+URZ], R4 ;  /* 0x00000004090075a7 */ /* 0x001064000800017f */
[----:B-1----:R-:W-:Y:S05]  /*bbd0*/  @!P0 NANOSLEEP.SYNCS 0x989680 ;  /* 0x009896800000895d */ /* 0x002fea0003900000 */
[----:B------:R-:W1:Y:S02]  /*bbe0*/  @!P0 SYNCS.PHASECHK.TRANS64 P0, [R9+URZ], R4 ;  /* 0x00000004090085a7 */ /* 0x000e64000800007f */
[----:B-1----:R-:W-:Y:S05]  /*bbf0*/  @!P0 BRA `(.L_x_314) ;  /* 0xfffffffc00f08947 */ /* 0x002fea000383ffff */
[----:B------:R-:W-:Y:S05]  /*bc00*/  BRA `(.L_x_328) ;  /* 0xfffffff800e07947 */ /* 0x000fea000383ffff */
.L_x_315:
[----:B0-----:R0:W1:Y:S02]  /*bc10*/  SYNCS.PHASECHK.TRANS64.TRYWAIT P0, [R6+URZ], R5 ;  /* 0x00000005060075a7 */ /* 0x001064000800017f */
[----:B-1----:R-:W-:Y:S05]  /*bc20*/  @!P0 NANOSLEEP.SYNCS 0x989680 ;  /* 0x009896800000895d */ /* 0x002fea0003900000 */
[----:B------:R-:W1:Y:S02]  /*bc30*/  @!P0 SYNCS.PHASECHK.TRANS64 P0, [R6+URZ], R5 ;  /* 0x00000005060085a7 */ /* 0x000e64000800007f */
[----:B-1----:R-:W-:Y:S05]  /*bc40*/  @!P0 BRA `(.L_x_315) ;  /* 0xfffffffc00f08947 */ /* 0x002fea000383ffff */
[----:B------:R-:W-:Y:S05]  /*bc50*/  BRA `(.L_x_329) ;  /* 0xfffffff800e87947 */ /* 0x000fea000383ffff */
.L_x_330:
[----:B------:R-:W-:-:S00]  /*bc60*/  BRA `(.L_x_330) ;  /* 0xfffffffc00fc7947 */ /* 0x000fc0000383ffff */
[----:B------:R-:W-:-:S00]  /*bc70*/  NOP ;  /* 0x0000000000007918 */ /* 0x000fc00000000000 */
        /* <DEDUP_REMOVED lines=8> */
.L_x_331:


//--------------------- .nv.global.init           --------------------------
	.section	.nv.global.init,"aw",@progbits
.nv.global.init:
	.type		$str$22,@object
	.size		$str$22,($str$23 - $str$22)
$str$22:
        /*0000*/ 	.byte	0x6b, 0x5f, 0x74, 0x69, 0x6c, 0x65, 0x5f, 0x63, 0x6f, 0x75, 0x6e, 0x74, 0x20, 0x3e, 0x3d, 0x20
        /*0010*/ 	.byte	0x31, 0x00
	.type		$str$23,@object
	.size		$str$23,(__unnamed_1 - $str$23)
$str$23:
        /*0012*/ 	.byte	0x2f, 0x74, 0x6d, 0x70, 0x2f, 0x63, 0x75, 0x74, 0x6c, 0x61, 0x73, 0x73, 0x5f, 0x73, 0x77, 0x65
        /*0022*/ 	.byte	0x65, 0x70, 0x5f, 0x73, 0x72, 0x63, 0x2f, 0x69, 0x6e, 0x63, 0x6c, 0x75, 0x64, 0x65, 0x2f, 0x63
        /*0032*/ 	.byte	0x75, 0x74, 0x6c, 0x61, 0x73, 0x73, 0x2f, 0x67, 0x65, 0x6d, 0x6d, 0x2f, 0x63, 0x6f, 0x6c, 0x6c
        /*0042*/ 	.byte	0x65, 0x63, 0x74, 0x69, 0x76, 0x65, 0x2f, 0x73, 0x6d, 0x39, 0x30, 0x5f, 0x6d, 0x6d, 0x61, 0x5f
        /*0052*/ 	.byte	0x74, 0x6d, 0x61, 0x5f, 0x67, 0x6d, 0x6d, 0x61, 0x5f, 0x73, 0x73, 0x5f, 0x77, 0x61, 0x72, 0x70
        /*0062*/ 	.byte	0x73, 0x70, 0x65, 0x63, 0x69, 0x61, 0x6c, 0x69, 0x7a, 0x65, 0x64, 0x2e, 0x68, 0x70, 0x70, 0x00
	.type		__unnamed_1,@object
	.size		__unnamed_1,(.L_0 - __unnamed_1)
__unnamed_1:
        /*0072*/ 	.byte	0x76, 0x6f, 0x69, 0x64, 0x20, 0x63, 0x75, 0x74, 0x6c, 0x61, 0x73, 0x73, 0x3a, 0x3a, 0x67, 0x65
        /* <DEDUP_REMOVED lines=180> */
        /*0bc2*/ 	.byte	0x3a, 0x3a, 0x69, 0x64, 0x65, 0x6e, 0x74, 0x69, 0x74, 0x79, 0x5d, 0x00
.L_0:


//--------------------- .nv.shared._ZN7cutlass13device_kernelINS_4gemm6kernel13GemmUniversalIN4cute5tupleIJiiiiEEENS1_10collective13CollectiveMmaINS1_34MainloopSm90TmaGmmaWarpSpecializedILi5ENS5_IJNS4_1CILi4EEESB_NSA_ILi1EEEEEENS1_32KernelTmaWarpSpecializedPingpongEEENS5_IJNSA_ILi64EEENSA_ILi256EEESG_EEENS_6half_tENS5_IJlSC_lEEESJ_SK_NS4_8TiledMMAINS4_8MMA_AtomIJNS4_4SM904GMMA26MMA_64x256x16_F32F16F16_SSILNSO_5MajorE0ELSQ_0ELNSO_7ScaleInE1ELSR_1EEEEEENS4_6LayoutINS5_IJSC_SC_SC_EEENS5_IJNSA_ILi0EEESW_SW_EEEEENS5_IJNS4_10UnderscoreESZ_SZ_EEEEENS4_23SM90_TMA_LOAD_MULTICASTENS4_14ComposedLayoutINS4_7SwizzleILi3ELi4ELi3EEENS4_18smem_ptr_flag_bitsILi16EEENSU_INS5_IJNSA_ILi8EEESG_EEENS5_IJSG_SC_EEEEEEEvNS4_8identityES12_S1C_vS1D_EENS_8epilogue10collective6detail29Sm90TmaWarpSpecializedAdapterINS1G_15DefaultEpilogueISJ_SK_SK_NS1F_6thread17LinearCombinationISJ_Li1EffLNS1K_9ScaleType4KindE0ELNS_15FloatRoundStyleE2ESJ_EENS1_15EpilogueDefaultEEEEEvvEEEEvNT_6ParamsE --------------------------
	.section	.nv.shared._ZN7cutlass13device_kernelINS_4gemm6kernel13GemmUniversalIN4cute5tupleIJiiiiEEENS1_10collective13CollectiveMmaINS1_34MainloopSm90TmaGmmaWarpSpecializedILi5ENS5_IJNS4_1CILi4EEESB_NSA_ILi1EEEEEENS1_32KernelTmaWarpSpecializedPingpongEEENS5_IJNSA_ILi64EEENSA_ILi256EEESG_EEENS_6half_tENS5_IJlSC_lEEESJ_SK_NS4_8TiledMMAINS4_8MMA_AtomIJNS4_4SM904GMMA26MMA_64x256x16_F32F16F16_SSILNSO_5MajorE0ELSQ_0ELNSO_7ScaleInE1ELSR_1EEEEEENS4_6LayoutINS5_IJSC_SC_SC_EEENS5_IJNSA_ILi0EEESW_SW_EEEEENS5_IJNS4_10UnderscoreESZ_SZ_EEEEENS4_23SM90_TMA_LOAD_MULTICASTENS4_14ComposedLayoutINS4_7SwizzleILi3ELi4ELi3EEENS4_18smem_ptr_flag_bitsILi16EEENSU_INS5_IJNSA_ILi8EEESG_EEENS5_IJSG_SC_EEEEEEEvNS4_8identityES12_S1C_vS1D_EENS_8epilogue10collective6detail29Sm90TmaWarpSpecializedAdapterINS1G_15DefaultEpilogueISJ_SK_SK_NS1F_6thread17LinearCombinationISJ_Li1EffLNS1K_9ScaleType4KindE0ELNS_15FloatRoundStyleE2ESJ_EENS1_15EpilogueDefaultEEEEEvvEEEEvNT_6ParamsE,"aw",@nobits
	.sectionflags	@""
	.align	16
	.zero		1024


//--------------------- .nv.shared.reserved.0     --------------------------
	.section	.nv.shared.reserved.0,"aw",@nobits
	.weak		__nv_reservedSMEM_offset_0_alias
	.size		__nv_reservedSMEM_offset_0_alias, 0, 0
	.other		__nv_reservedSMEM_offset_0_alias,@"STO_CUDA_RESERVED_SHARED STV_DEFAULT"
__nv_reservedSMEM_offset_0_alias:
	.zero		0


//--------------------- .nv.global                --------------------------
	.section	.nv.global,"aw",@nobits
.nv.global:
	.type		_ZN40_INTERNAL_f4dc59d6_4_k_cu_f08ee618_234294cute1_E,@object
	.size		_ZN40_INTERNAL_f4dc59d6_4_k_cu_f08ee618_234294cute1_E,(_ZN40_INTERNAL_f4dc59d6_4_k_cu_f08ee618_234294cuda3std3__45__cpo6cbeginE - _ZN40_INTERNAL_f4dc59d6_4_k_cu_f08ee618_234294cute1_E)
_ZN40_INTERNAL_f4dc59d6_4_k_cu_f08ee618_234294cute1_E:
	.zero		1
	.type		_ZN40_INTERNAL_f4dc59d6_4_k_cu_f08ee618_234294cuda3std3__45__cpo6cbeginE,@object
	.size		_ZN40_INTERNAL_f4dc59d6_4_k_cu_f08ee618_234294cuda3std3__45__cpo6cbeginE,(_ZN40_INTERNAL_f4dc59d6_4_k_cu_f08ee618_234294cuda3std3__48in_placeE - _ZN40_INTERNAL_f4dc59d6_4_k_cu_f08ee618_234294cuda3std3__45__cpo6cbeginE)
_ZN40_INTERNAL_f4dc59d6_4_k_cu_f08ee618_234294cuda3std3__45__cpo6cbeginE:
	.zero		1
	.type		_ZN40_INTERNAL_f4dc59d6_4_k_cu_f08ee618_234294cuda3std3__48in_placeE,@object
	.size		_ZN40_INTERNAL_f4dc59d6_4_k_cu_f08ee618_234294cuda3std3__48in_placeE,(_ZN40_INTERNAL_f4dc59d6_4_k_cu_f08ee618_234294cuda3std6ranges3__45__cpo9iter_moveE - _ZN40_INTERNAL_f4dc59d6_4_k_cu_f08ee618_234294cuda3std3__48in_placeE)
_ZN40_INTERNAL_f4dc59d6_4_k_cu_f08ee618_234294cuda3std3__48in_placeE:
	.zero		1
	.type		_ZN40_INTERNAL_f4dc59d6_4_k_cu_f08ee618_234294cuda3std6ranges3__45__cpo9iter_moveE,@object
	.size		_ZN40_INTERNAL_f4dc59d6_4_k_cu_f08ee618_234294cuda3std6ranges3__45__cpo9iter_moveE,(_ZN40_INTERNAL_f4dc59d6_4_k_cu_f08ee618_234294cuda3std3__45__cpo5beginE - _ZN40_INTERNAL_f4dc59d6_4_k_cu_f08ee618_234294cuda3std6ranges3__45__cpo9iter_moveE)
_ZN40_INTERNAL_f4dc59d6_4_k_cu_f08ee618_234294cuda3std6ranges3__45__cpo9iter_moveE:
	.zero		1
	.type		_ZN40_INTERNAL_f4dc59d6_4_k_cu_f08ee618_234294cuda3std3__45__cpo5beginE,@object
	.size		_ZN40_INTERNAL_f4dc59d6_4_k_cu_f08ee618_234294cuda3std3__45__cpo5beginE,(_ZN40_INTERNAL_f4dc59d6_4_k_cu_f08ee618_234294cuda3std3__442_GLOBAL__N__f4dc59d6_4_k_cu_f08ee618_234296ignoreE - _ZN40_INTERNAL_f4dc59d6_4_k_cu_f08ee618_234294cuda3std3__45__cpo5beginE)
_ZN40_INTERNAL_f4dc59d6_4_k_cu_f08ee618_234294cuda3std3__45__cpo5beginE:
	.zero		1
	.type		_ZN40_INTERNAL_f4dc59d6_4_k_cu_f08ee618_234294cuda3std3__442_GLOBAL__N__f4dc59d6_4_k_cu_f08ee618_234296ignoreE,@object
	.size		_ZN40_INTERNAL_f4dc59d6_4_k_cu_f08ee618_234294cuda3std3__442_GLOBAL__N__f4dc59d6_4_k_cu_f08ee618_234296ignoreE,(_ZN40_INTERNAL_f4dc59d6_4_k_cu_f08ee618_234294cute7productE - _ZN40_INTERNAL_f4dc59d6_4_k_cu_f08ee618_234294cuda3std3__442_GLOBAL__N__f4dc59d6_4_k_cu_f08ee618_234296ignoreE)
_ZN40_INTERNAL_f4dc59d6_4_k_cu_f08ee618_234294cuda3std3__442_GLOBAL__N__f4dc59d6_4_k_cu_f08ee618_234296ignoreE:
	.zero		1
	.type		_ZN40_INTERNAL_f4dc59d6_4_k_cu_f08ee618_234294cute7productE,@object
	.size		_ZN40_INTERNAL_f4dc59d6_4_k_cu_f08ee618_234294cute7productE,(_ZN40_INTERNAL_f4dc59d6_4_k_cu_f08ee618_234294cuda3std3__45__cpo3endE - _ZN40_INTERNAL_f4dc59d6_4_k_cu_f08ee618_234294cute7productE)
_ZN40_INTERNAL_f4dc59d6_4_k_cu_f08ee618_234294cute7productE:
	.zero		1
	.type		_ZN40_INTERNAL_f4dc59d6_4_k_cu_f08ee618_234294cuda3std3__45__cpo3endE,@object
	.size		_ZN40_INTERNAL_f4dc59d6_4_k_cu_f08ee618_234294cuda3std3__45__cpo3endE,(_ZN40_INTERNAL_f4dc59d6_4_k_cu_f08ee618_234294cuda3std3__419piecewise_constructE - _ZN40_INTERNAL_f4dc59d6_4_k_cu_f08ee618_234294cuda3std3__45__cpo3endE)
_ZN40_INTERNAL_f4dc59d6_4_k_cu_f08ee618_234294cuda3std3__45__cpo3endE:
	.zero		1
	.type		_ZN40_INTERNAL_f4dc59d6_4_k_cu_f08ee618_234294cuda3std3__419piecewise_constructE,@object
	.size		_ZN40_INTERNAL_f4dc59d6_4_k_cu_f08ee618_234294cuda3std3__419piecewise_constructE,(_ZN40_INTERNAL_f4dc59d6_4_k_cu_f08ee618_234294cuda3std3__45__cpo4cendE - _ZN40_INTERNAL_f4dc59d6_4_k_cu_f08ee618_234294cuda3std3__419piecewise_constructE)
_ZN40_INTERNAL_f4dc59d6_4_k_cu_f08ee618_234294cuda3std3__419piecewise_constructE:
	.zero		1
	.type		_ZN40_INTERNAL_f4dc59d6_4_k_cu_f08ee618_234294cuda3std3__45__cpo4cendE,@object
	.size		_ZN40_INTERNAL_f4dc59d6_4_k_cu_f08ee618_234294cuda3std3__45__cpo4cendE,(_ZN40_INTERNAL_f4dc59d6_4_k_cu_f08ee618_234294cuda3std6ranges3__45__cpo4swapE - _ZN40_INTERNAL_f4dc59d6_4_k_cu_f08ee618_234294cuda3std3__45__cpo4cendE)
_ZN40_INTERNAL_f4dc59d6_4_k_cu_f08ee618_234294cuda3std3__45__cpo4cendE:
	.zero		1
	.type		_ZN40_INTERNAL_f4dc59d6_4_k_cu_f08ee618_234294cuda3std6ranges3__45__cpo4swapE,@object
	.size		_ZN40_INTERNAL_f4dc59d6_4_k_cu_f08ee618_234294cuda3std6ranges3__45__cpo4swapE,(.L_8 - _ZN40_INTERNAL_f4dc59d6_4_k_cu_f08ee618_234294cuda3std6ranges3__45__cpo4swapE)
_ZN40_INTERNAL_f4dc59d6_4_k_cu_f08ee618_234294cuda3std6ranges3__45__cpo4swapE:
	.zero		1
.L_8:


//--------------------- .nv.constant0._ZN7cutlass13device_kernelINS_4gemm6kernel13GemmUniversalIN4cute5tupleIJiiiiEEENS1_10collective13CollectiveMmaINS1_34MainloopSm90TmaGmmaWarpSpecializedILi5ENS5_IJNS4_1CILi4EEESB_NSA_ILi1EEEEEENS1_32KernelTmaWarpSpecializedPingpongEEENS5_IJNSA_ILi64EEENSA_ILi256EEESG_EEENS_6half_tENS5_IJlSC_lEEESJ_SK_NS4_8TiledMMAINS4_8MMA_AtomIJNS4_4SM904GMMA26MMA_64x256x16_F32F16F16_SSILNSO_5MajorE0ELSQ_0ELNSO_7ScaleInE1ELSR_1EEEEEENS4_6LayoutINS5_IJSC_SC_SC_EEENS5_IJNSA_ILi0EEESW_SW_EEEEENS5_IJNS4_10UnderscoreESZ_SZ_EEEEENS4_23SM90_TMA_LOAD_MULTICASTENS4_14ComposedLayoutINS4_7SwizzleILi3ELi4ELi3EEENS4_18smem_ptr_flag_bitsILi16EEENSU_INS5_IJNSA_ILi8EEESG_EEENS5_IJSG_SC_EEEEEEEvNS4_8identityES12_S1C_vS1D_EENS_8epilogue10collective6detail29Sm90TmaWarpSpecializedAdapterINS1G_15DefaultEpilogueISJ_SK_SK_NS1F_6thread17LinearCombinationISJ_Li1EffLNS1K_9ScaleType4KindE0ELNS_15FloatRoundStyleE2ESJ_EENS1_15EpilogueDefaultEEEEEvvEEEEvNT_6ParamsE --------------------------
	.section	.nv.constant0._ZN7cutlass13device_kernelINS_4gemm6kernel13GemmUniversalIN4cute5tupleIJiiiiEEENS1_10collective13CollectiveMmaINS1_34MainloopSm90TmaGmmaWarpSpecializedILi5ENS5_IJNS4_1CILi4EEESB_NSA_ILi1EEEEEENS1_32KernelTmaWarpSpecializedPingpongEEENS5_IJNSA_ILi64EEENSA_ILi256EEESG_EEENS_6half_tENS5_IJlSC_lEEESJ_SK_NS4_8TiledMMAINS4_8MMA_AtomIJNS4_4SM904GMMA26MMA_64x256x16_F32F16F16_SSILNSO_5MajorE0ELSQ_0ELNSO_7ScaleInE1ELSR_1EEEEEENS4_6LayoutINS5_IJSC_SC_SC_EEENS5_IJNSA_ILi0EEESW_SW_EEEEENS5_IJNS4_10UnderscoreESZ_SZ_EEEEENS4_23SM90_TMA_LOAD_MULTICASTENS4_14ComposedLayoutINS4_7SwizzleILi3ELi4ELi3EEENS4_18smem_ptr_flag_bitsILi16EEENSU_INS5_IJNSA_ILi8EEESG_EEENS5_IJSG_SC_EEEEEEEvNS4_8identityES12_S1C_vS1D_EENS_8epilogue10collective6detail29Sm90TmaWarpSpecializedAdapterINS1G_15DefaultEpilogueISJ_SK_SK_NS1F_6thread17LinearCombinationISJ_Li1EffLNS1K_9ScaleType4KindE0ELNS_15FloatRoundStyleE2ESJ_EENS1_15EpilogueDefaultEEEEEvvEEEEvNT_6ParamsE,"a",@progbits
	.sectionflags	@""
	.align	4
.nv.constant0._ZN7cutlass13device_kernelINS_4gemm6kernel13GemmUniversalIN4cute5tupleIJiiiiEEENS1_10collective13CollectiveMmaINS1_34MainloopSm90TmaGmmaWarpSpecializedILi5ENS5_IJNS4_1CILi4EEESB_NSA_ILi1EEEEEENS1_32KernelTmaWarpSpecializedPingpongEEENS5_IJNSA_ILi64EEENSA_ILi256EEESG_EEENS_6half_tENS5_IJlSC_lEEESJ_SK_NS4_8TiledMMAINS4_8MMA_AtomIJNS4_4SM904GMMA26MMA_64x256x16_F32F16F16_SSILNSO_5MajorE0ELSQ_0ELNSO_7ScaleInE1ELSR_1EEEEEENS4_6LayoutINS5_IJSC_SC_SC_EEENS5_IJNSA_ILi0EEESW_SW_EEEEENS5_IJNS4_10UnderscoreESZ_SZ_EEEEENS4_23SM90_TMA_LOAD_MULTICASTENS4_14ComposedLayoutINS4_7SwizzleILi3ELi4ELi3EEENS4_18smem_ptr_flag_bitsILi16EEENSU_INS5_IJNSA_ILi8EEESG_EEENS5_IJSG_SC_EEEEEEEvNS4_8identityES12_S1C_vS1D_EENS_8epilogue10collective6detail29Sm90TmaWarpSpecializedAdapterINS1G_15DefaultEpilogueISJ_SK_SK_NS1F_6thread17LinearCombinationISJ_Li1EffLNS1K_9ScaleType4KindE0ELNS_15FloatRoundStyleE2ESJ_EENS1_15EpilogueDefaultEEEEEvvEEEEvNT_6ParamsE:
	.zero		1664


//--------------------- SYMBOLS --------------------------

	.type		.nv.reservedSmem.offset0,@object
	.size		.nv.reservedSmem.offset0,0x4
	.type		__assertfail,@function
